def attn_fwd(
    Q,
    K,
    V,
    Out,
    Lse,
    sm_scale,
    stride_qz,
    stride_qh,
    stride_qm,
    stride_qk,
    stride_kz,
    stride_kh,
    stride_kn,
    stride_kk,
    stride_vz,
    stride_vh,
    stride_vn,
    stride_vk,
    stride_oz,
    stride_oh,
    stride_om,
    stride_ok,
    seqlen_q,
    seqlen_k,
    BLOCK_M: tl.constexpr,
    BLOCK_N: tl.constexpr,
    HEAD_DIM: tl.constexpr,
    CAUSAL: tl.constexpr,
):
    start_m = tl.program_id(0)
    off_hz = tl.program_id(1)
    q_off = off_hz * stride_qh
    k_off = off_hz * stride_kh
    v_off = off_hz * stride_vh
    offs_m = start_m * BLOCK_M + tl.arange(0, BLOCK_M)
    offs_d = tl.arange(0, HEAD_DIM)
    offs_n = tl.arange(0, BLOCK_N)
    q_ptrs = Q + q_off + offs_m[:, None] * stride_qm + offs_d[None, :] * stride_qk
    k_ptrs = K + k_off + offs_d[:, None] * stride_kk + offs_n[None, :] * stride_kn
    v_ptrs = V + v_off + offs_n[:, None] * stride_vn + offs_d[None, :] * stride_vk
    m_i = tl.full([BLOCK_M], float("-inf"), dtype=tl.float32)
    l_i = tl.zeros([BLOCK_M], dtype=tl.float32) + 1.0
    acc = tl.zeros([BLOCK_M, HEAD_DIM], dtype=tl.float32)
    q = tl.load(q_ptrs)
    acc, l_i, m_i = _attn_fwd_inner(
        acc,
        l_i,
        m_i,
        q,
        k_ptrs,
        v_ptrs,
        sm_scale,
        stride_kn,
        stride_vn,
        start_m,
        seqlen_k,
        BLOCK_M,
        BLOCK_N,
        HEAD_DIM,
        CAUSAL,
    )
    acc = acc / l_i[:, None]
    lse = m_i + tl.math.log2(l_i) / 1.4426950408889634
    o_ptrs = (
        Out
        + off_hz * stride_oh
        + offs_m[:, None] * stride_om
        + offs_d[None, :] * stride_ok
    )
    tl.store(o_ptrs, acc.to(Out.dtype.element_ty))
    tl.store(Lse + off_hz * seqlen_q + offs_m, lse)

# config = {"BLOCK_M": 32, "BLOCK_N": 16, "HEAD_DIM": 256, "arch": "sm_100", "causal": false, "dtype": "bf16", "num_stages": 3, "num_warps": 4}
# arch = sm_100


// ===== COMPILED SASS (sm_100a) =====

	.target	sm_100a

	.elftype	@"ET_EXEC"


//--------------------- .note.nv.tkinfo           --------------------------
	.section	.note.nv.tkinfo,"",@"SHT_NOTE"
	.sectionflags	@"SHF_NOTE_NV_TKINFO"
	.tkinfo
        /*0018*/ 	.word	0x00000081
        /*0030*/ 	.string	""
        /*0030*/ 	.string	"ptxas-blackwell"
        /*0030*/ 	.string	"Cuda compilation tools, release 12.9, V12.9.86"
        /*0030*/ 	.string	"Build cuda_12.9.r12.9/compiler.36037853_0"
        /*0030*/ 	.string	"-v  -suppress-debug-info  -lineinfo  -arch sm_100a "



//--------------------- .note.nv.cuver            --------------------------
	.section	.note.nv.cuver,"",@"SHT_NOTE"
	.sectionflags	@"SHF_NOTE_NV_CUVER"
        /*0018*/ 	.short	0x0001
        /*001a*/ 	.short	0x0064
        /*001c*/ 	.short	0x0001
        /*001e*/ 	.short	0x0000
        /*0020*/ 	.short	0x0001
        /*0022*/ 	.short	0x0000


//--------------------- .nv.info                  --------------------------
	.section	.nv.info,"",@"SHT_CUDA_INFO"
	.align	4


	//----- nvinfo : EIATTR_REGCOUNT
	.align		4
        /*0000*/ 	.byte	0x04, 0x2f
        /*0002*/ 	.short	(.L_2 - .L_1)
	.align		4
.L_1:
        /*0004*/ 	.word	index@(attn_fwd)
        /*0008*/ 	.word	0x000000ff


	//----- nvinfo : EIATTR_FRAME_SIZE
	.align		4
.L_2:
        /*000c*/ 	.byte	0x04, 0x11
        /*000e*/ 	.short	(.L_4 - .L_3)
	.align		4
.L_3:
        /*0010*/ 	.word	index@(attn_fwd)
        /*0014*/ 	.word	0x00000000


	//----- nvinfo : EIATTR_MIN_STACK_SIZE
	.align		4
.L_4:
        /*0018*/ 	.byte	0x04, 0x12
        /*001a*/ 	.short	(.L_6 - .L_5)
	.align		4
.L_5:
        /*001c*/ 	.word	index@(attn_fwd)
        /*0020*/ 	.word	0x00000000
.L_6:


//--------------------- .nv.info.attn_fwd         --------------------------
	.section	.nv.info.attn_fwd,"",@"SHT_CUDA_INFO"
	.sectionflags	@""
	.align	4


	//----- nvinfo : EIATTR_CUDA_API_VERSION
	.align		4
        /*0000*/ 	.byte	0x04, 0x37
        /*0002*/ 	.short	(.L_8 - .L_7)
.L_7:
        /*0004*/ 	.word	0x00000081


	//----- nvinfo : EIATTR_KPARAM_INFO
	.align		4
.L_8:
        /*0008*/ 	.byte	0x04, 0x17
        /*000a*/ 	.short	(.L_10 - .L_9)
.L_9:
        /*000c*/ 	.word	0x00000000
        /*0010*/ 	.short	0x0019
        /*0012*/ 	.short	0x0080
        /*0014*/ 	.byte	0x00, 0xf4, 0x21, 0x00


	//----- nvinfo : EIATTR_KPARAM_INFO
	.align		4
.L_10:
        /*0018*/ 	.byte	0x04, 0x17
        /*001a*/ 	.short	(.L_12 - .L_11)
.L_11:
        /*001c*/ 	.word	0x00000000
        /*0020*/ 	.short	0x0018
        /*0022*/ 	.short	0x0078
        /*0024*/ 	.byte	0x00, 0xf4, 0x21, 0x00


	//----- nvinfo : EIATTR_KPARAM_INFO
	.align		4
.L_12:
        /*0028*/ 	.byte	0x04, 0x17
        /*002a*/ 	.short	(.L_14 - .L_13)
.L_13:
        /*002c*/ 	.word	0x00000000
        /*0030*/ 	.short	0x0017
        /*0032*/ 	.short	0x0070
        /*0034*/ 	.byte	0x00, 0xf0, 0x11, 0x00


	//----- nvinfo : EIATTR_KPARAM_INFO
	.align		4
.L_14:
        /*0038*/ 	.byte	0x04, 0x17
        /*003a*/ 	.short	(.L_16 - .L_15)
.L_15:
        /*003c*/ 	.word	0x00000000
        /*0040*/ 	.short	0x0016
        /*0042*/ 	.short	0x006c
        /*0044*/ 	.byte	0x00, 0xf0, 0x11, 0x00


	//----- nvinfo : EIATTR_KPARAM_INFO
	.align		4
.L_16:
        /*0048*/ 	.byte	0x04, 0x17
        /*004a*/ 	.short	(.L_18 - .L_17)
.L_17:
        /*004c*/ 	.word	0x00000000
        /*0050*/ 	.short	0x0015
        /*0052*/ 	.short	0x0068
        /*0054*/ 	.byte	0x00, 0xf0, 0x11, 0x00


	//----- nvinfo : EIATTR_KPARAM_INFO
	.align		4
.L_18:
        /*0058*/ 	.byte	0x04, 0x17
        /*005a*/ 	.short	(.L_20 - .L_19)
.L_19:
        /*005c*/ 	.word	0x00000000
        /*0060*/ 	.short	0x0014
        /*0062*/ 	.short	0x0064
        /*0064*/ 	.byte	0x00, 0xf0, 0x11, 0x00


	//----- nvinfo : EIATTR_KPARAM_INFO
	.align		4
.L_20:
        /*0068*/ 	.byte	0x04, 0x17
        /*006a*/ 	.short	(.L_22 - .L_21)
.L_21:
        /*006c*/ 	.word	0x00000000
        /*0070*/ 	.short	0x0013
        /*0072*/ 	.short	0x0060
        /*0074*/ 	.byte	0x00, 0xf0, 0x11, 0x00


	//----- nvinfo : EIATTR_KPARAM_INFO
	.align		4
.L_22:
        /*0078*/ 	.byte	0x04, 0x17
        /*007a*/ 	.short	(.L_24 - .L_23)
.L_23:
        /*007c*/ 	.word	0x00000000
        /*0080*/ 	.short	0x0012
        /*0082*/ 	.short	0x005c
        /*0084*/ 	.byte	0x00, 0xf0, 0x11, 0x00


	//----- nvinfo : EIATTR_KPARAM_INFO
	.align		4
.L_24:
        /*0088*/ 	.byte	0x04, 0x17
        /*008a*/ 	.short	(.L_26 - .L_25)
.L_25:
        /*008c*/ 	.word	0x00000000
        /*0090*/ 	.short	0x0011
        /*0092*/ 	.short	0x0058
        /*0094*/ 	.byte	0x00, 0xf0, 0x11, 0x00


	//----- nvinfo : EIATTR_KPARAM_INFO
	.align		4
.L_26:
        /*0098*/ 	.byte	0x04, 0x17
        /*009a*/ 	.short	(.L_28 - .L_27)
.L_27:
        /*009c*/ 	.word	0x00000000
        /*00a0*/ 	.short	0x0010
        /*00a2*/ 	.short	0x0054
        /*00a4*/ 	.byte	0x00, 0xf0, 0x11, 0x00


	//----- nvinfo : EIATTR_KPARAM_INFO
	.align		4
.L_28:
        /*00a8*/ 	.byte	0x04, 0x17
        /*00aa*/ 	.short	(.L_30 - .L_29)
.L_29:
        /*00ac*/ 	.word	0x00000000
        /*00b0*/ 	.short	0x000f
        /*00b2*/ 	.short	0x0050
        /*00b4*/ 	.byte	0x00, 0xf0, 0x11, 0x00


	//----- nvinfo : EIATTR_KPARAM_INFO
	.align		4
.L_30:
        /*00b8*/ 	.byte	0x04, 0x17
        /*00ba*/ 	.short	(.L_32 - .L_31)
.L_31:
        /*00bc*/ 	.word	0x00000000
        /*00c0*/ 	.short	0x000e
        /*00c2*/ 	.short	0x004c
        /*00c4*/ 	.byte	0x00, 0xf0, 0x11, 0x00


	//----- nvinfo : EIATTR_KPARAM_INFO
	.align		4
.L_32:
        /*00c8*/ 	.byte	0x04, 0x17
        /*00ca*/ 	.short	(.L_34 - .L_33)
.L_33:
        /*00cc*/ 	.word	0x00000000
        /*00d0*/ 	.short	0x000d
        /*00d2*/ 	.short	0x0048
        /*00d4*/ 	.byte	0x00, 0xf0, 0x11, 0x00


	//----- nvinfo : EIATTR_KPARAM_INFO
	.align		4
.L_34:
        /*00d8*/ 	.byte	0x04, 0x17
        /*00da*/ 	.short	(.L_36 - .L_35)
.L_35:
        /*00dc*/ 	.word	0x00000000
        /*00e0*/ 	.short	0x000c
        /*00e2*/ 	.short	0x0044
        /*00e4*/ 	.byte	0x00, 0xf0, 0x11, 0x00


	//----- nvinfo : EIATTR_KPARAM_INFO
	.align		4
.L_36:
        /*00e8*/ 	.byte	0x04, 0x17
        /*00ea*/ 	.short	(.L_38 - .L_37)
.L_37:
        /*00ec*/ 	.word	0x00000000
        /*00f0*/ 	.short	0x000b
        /*00f2*/ 	.short	0x0040
        /*00f4*/ 	.byte	0x00, 0xf0, 0x11, 0x00


	//----- nvinfo : EIATTR_KPARAM_INFO
	.align		4
.L_38:
        /*00f8*/ 	.byte	0x04, 0x17
        /*00fa*/ 	.short	(.L_40 - .L_39)
.L_39:
        /*00fc*/ 	.word	0x00000000
        /*0100*/ 	.short	0x000a
        /*0102*/ 	.short	0x003c
        /*0104*/ 	.byte	0x00, 0xf0, 0x11, 0x00


	//----- nvinfo : EIATTR_KPARAM_INFO
	.align		4
.L_40:
        /*0108*/ 	.byte	0x04, 0x17
        /*010a*/ 	.short	(.L_42 - .L_41)
.L_41:
        /*010c*/ 	.word	0x00000000
        /*0110*/ 	.short	0x0009
        /*0112*/ 	.short	0x0038
        /*0114*/ 	.byte	0x00, 0xf0, 0x11, 0x00


	//----- nvinfo : EIATTR_KPARAM_INFO
	.align		4
.L_42:
        /*0118*/ 	.byte	0x04, 0x17
        /*011a*/ 	.short	(.L_44 - .L_43)
.L_43:
        /*011c*/ 	.word	0x00000000
        /*0120*/ 	.short	0x0008
        /*0122*/ 	.short	0x0034
        /*0124*/ 	.byte	0x00, 0xf0, 0x11, 0x00


	//----- nvinfo : EIATTR_KPARAM_INFO
	.align		4
.L_44:
        /*0128*/ 	.byte	0x04, 0x17
        /*012a*/ 	.short	(.L_46 - .L_45)
.L_45:
        /*012c*/ 	.word	0x00000000
        /*0130*/ 	.short	0x0007
        /*0132*/ 	.short	0x0030
        /*0134*/ 	.byte	0x00, 0xf0, 0x11, 0x00


	//----- nvinfo : EIATTR_KPARAM_INFO
	.align		4
.L_46:
        /*0138*/ 	.byte	0x04, 0x17
        /*013a*/ 	.short	(.L_48 - .L_47)
.L_47:
        /*013c*/ 	.word	0x00000000
        /*0140*/ 	.short	0x0006
        /*0142*/ 	.short	0x002c
        /*0144*/ 	.byte	0x00, 0xf0, 0x11, 0x00


	//----- nvinfo : EIATTR_KPARAM_INFO
	.align		4
.L_48:
        /*0148*/ 	.byte	0x04, 0x17
        /*014a*/ 	.short	(.L_50 - .L_49)
.L_49:
        /*014c*/ 	.word	0x00000000
        /*0150*/ 	.short	0x0005
        /*0152*/ 	.short	0x0028
        /*0154*/ 	.byte	0x00, 0xf0, 0x11, 0x00


	//----- nvinfo : EIATTR_KPARAM_INFO
	.align		4
.L_50:
        /*0158*/ 	.byte	0x04, 0x17
        /*015a*/ 	.short	(.L_52 - .L_51)
.L_51:
        /*015c*/ 	.word	0x00000000
        /*0160*/ 	.short	0x0004
        /*0162*/ 	.short	0x0020
        /*0164*/ 	.byte	0x00, 0xf4, 0x21, 0x00


	//----- nvinfo : EIATTR_KPARAM_INFO
	.align		4
.L_52:
        /*0168*/ 	.byte	0x04, 0x17
        /*016a*/ 	.short	(.L_54 - .L_53)
.L_53:
        /*016c*/ 	.word	0x00000000
        /*0170*/ 	.short	0x0003
        /*0172*/ 	.short	0x0018
        /*0174*/ 	.byte	0x00, 0xf4, 0x21, 0x00


	//----- nvinfo : EIATTR_KPARAM_INFO
	.align		4
.L_54:
        /*0178*/ 	.byte	0x04, 0x17
        /*017a*/ 	.short	(.L_56 - .L_55)
.L_55:
        /*017c*/ 	.word	0x00000000
        /*0180*/ 	.short	0x0002
        /*0182*/ 	.short	0x0010
        /*0184*/ 	.byte	0x00, 0xf4, 0x21, 0x00


	//----- nvinfo : EIATTR_KPARAM_INFO
	.align		4
.L_56:
        /*0188*/ 	.byte	0x04, 0x17
        /*018a*/ 	.short	(.L_58 - .L_57)
.L_57:
        /*018c*/ 	.word	0x00000000
        /*0190*/ 	.short	0x0001
        /*0192*/ 	.short	0x0008
        /*0194*/ 	.byte	0x00, 0xf4, 0x21, 0x00


	//----- nvinfo : EIATTR_KPARAM_INFO
	.align		4
.L_58:
        /*0198*/ 	.byte	0x04, 0x17
        /*019a*/ 	.short	(.L_60 - .L_59)
.L_59:
        /*019c*/ 	.word	0x00000000
        /*01a0*/ 	.short	0x0000
        /*01a2*/ 	.short	0x0000
        /*01a4*/ 	.byte	0x00, 0xf4, 0x21, 0x00


	//----- nvinfo : EIATTR_SPARSE_MMA_MASK
	.align		4
.L_60:
        /*01a8*/ 	.byte	0x03, 0x50
        /*01aa*/ 	.short	0x0000


	//----- nvinfo : EIATTR_MAXREG_COUNT
	.align		4
        /*01ac*/ 	.byte	0x03, 0x1b
        /*01ae*/ 	.short	0x00ff


	//----- nvinfo : EIATTR_NUM_BARRIERS
	.align		4
        /*01b0*/ 	.byte	0x02, 0x4c
        /*01b2*/ 	.byte	0x01
	.zero		1


	//----- nvinfo : EIATTR_COOP_GROUP_MASK_REGIDS
	.align		4
        /*01b4*/ 	.byte	0x04, 0x29
        /*01b6*/ 	.short	(.L_62 - .L_61)


	//   ....[0]....
.L_61:
        /*01b8*/ 	.word	0xffffffff


	//   ....[1]....
        /*01bc*/ 	.word	0xffffffff


	//   ....[2]....
        /*01c0*/ 	.word	0xffffffff


	//   ....[3]....
        /*01c4*/ 	.word	0xffffffff


	//   ....[4]....
        /*01c8*/ 	.word	0xffffffff


	//   ....[5]....
        /*01cc*/ 	.word	0xffffffff


	//   ....[6]....
        /*01d0*/ 	.word	0xffffffff


	//   ....[7]....
        /*01d4*/ 	.word	0xffffffff


	//   ....[8]....
        /*01d8*/ 	.word	0xffffffff


	//   ....[9]....
        /*01dc*/ 	.word	0xffffffff


	//   ....[10]....
        /*01e0*/ 	.word	0xffffffff


	//   ....[11]....
        /*01e4*/ 	.word	0xffffffff


	//   ....[12]....
        /*01e8*/ 	.word	0xffffffff


	//   ....[13]....
        /*01ec*/ 	.word	0xffffffff


	//   ....[14]....
        /*01f0*/ 	.word	0xffffffff


	//   ....[15]....
        /*01f4*/ 	.word	0xffffffff


	//   ....[16]....
        /*01f8*/ 	.word	0xffffffff


	//   ....[17]....
        /*01fc*/ 	.word	0xffffffff


	//----- nvinfo : EIATTR_COOP_GROUP_INSTR_OFFSETS
	.align		4
.L_62:
        /*0200*/ 	.byte	0x04, 0x28
        /*0202*/ 	.short	(.L_64 - .L_63)


	//   ....[0]....
.L_63:
        /*0204*/ 	.word	0x00003360


	//   ....[1]....
        /*0208*/ 	.word	0x00003370


	//   ....[2]....
        /*020c*/ 	.word	0x00003380


	//   ....[3]....
        /*0210*/ 	.word	0x00003390


	//   ....[4]....
        /*0214*/ 	.word	0x000033f0


	//   ....[5]....
        /*0218*/ 	.word	0x00003400


	//   ....[6]....
        /*021c*/ 	.word	0x00003410


	//   ....[7]....
        /*0220*/ 	.word	0x00003420


	//   ....[8]....
        /*0224*/ 	.word	0x00003560


	//   ....[9]....
        /*0228*/ 	.word	0x000037d0


	//   ....[10]....
        /*022c*/ 	.word	0x000037e0


	//   ....[11]....
        /*0230*/ 	.word	0x00003800


	//   ....[12]....
        /*0234*/ 	.word	0x00003810


	//   ....[13]....
        /*0238*/ 	.word	0x00003860


	//   ....[14]....
        /*023c*/ 	.word	0x00003870


	//   ....[15]....
        /*0240*/ 	.word	0x00003880


	//   ....[16]....
        /*0244*/ 	.word	0x00003890


	//   ....[17]....
        /*0248*/ 	.word	0x00003970


	//----- nvinfo : EIATTR_VRC_CTA_INIT_COUNT
	.align		4
.L_64:
        /*024c*/ 	.byte	0x02, 0x4a
	.zero		1
	.zero		1


	//----- nvinfo : EIATTR_EXIT_INSTR_OFFSETS
	.align		4
        /*0250*/ 	.byte	0x04, 0x1c
        /*0252*/ 	.short	(.L_66 - .L_65)


	//   ....[0]....
.L_65:
        /*0254*/ 	.word	0x00007850


	//   ....[1]....
        /*0258*/ 	.word	0x00007880


	//----- nvinfo : EIATTR_REQNTID
	.align		4
.L_66:
        /*025c*/ 	.byte	0x04, 0x10
        /*025e*/ 	.short	(.L_68 - .L_67)
.L_67:
        /*0260*/ 	.word	0x00000080
        /*0264*/ 	.word	0x00000001
        /*0268*/ 	.word	0x00000001


	//----- nvinfo : EIATTR_CBANK_PARAM_SIZE
	.align		4
.L_68:
        /*026c*/ 	.byte	0x03, 0x19
        /*026e*/ 	.short	0x0088


	//----- nvinfo : EIATTR_PARAM_CBANK
	.align		4
        /*0270*/ 	.byte	0x04, 0x0a
        /*0272*/ 	.short	(.L_70 - .L_69)
	.align		4
.L_69:
        /*0274*/ 	.word	index@(.nv.constant0.attn_fwd)
        /*0278*/ 	.short	0x0380
        /*027a*/ 	.short	0x0088


	//----- nvinfo : EIATTR_SW_WAR
	.align		4
.L_70:
        /*027c*/ 	.byte	0x04, 0x36
        /*027e*/ 	.short	(.L_72 - .L_71)
.L_71:
        /*0280*/ 	.word	0x00000008
.L_72:


//--------------------- .nv.compat                --------------------------
	.section	.nv.compat,"",@"SHT_CUDA_COMPAT_INFO"
	.align	4
        /*0000*/ 	.byte	0x02, 0x02, 0x01, 0x00, 0x02, 0x05, 0x05, 0x00, 0x02, 0x03, 0x00, 0x00, 0x02, 0x06, 0x01, 0x00


//--------------------- .nv.callgraph             --------------------------
	.section	.nv.callgraph,"",@"SHT_CUDA_CALLGRAPH"
	.align	4
	.sectionentsize	8
	.align		4
        /*0000*/ 	.word	0x00000000
	.align		4
        /*0004*/ 	.word	0xffffffff
	.align		4
        /*0008*/ 	.word	0x00000000
	.align		4
        /*000c*/ 	.word	0xfffffffe
	.align		4
        /*0010*/ 	.word	0x00000000
	.align		4
        /*0014*/ 	.word	0xfffffffd
	.align		4
        /*0018*/ 	.word	0x00000000
	.align		4
        /*001c*/ 	.word	0xfffffffc


//--------------------- .nv.constant4             --------------------------
	.section	.nv.constant4,"a",@progbits
	.align	8
	.align		8
.nv.constant4:
        /*0000*/ 	.dword	_$_str


//--------------------- .text.attn_fwd            --------------------------
	.section	.text.attn_fwd,"ax",@progbits
	.align	128
        .global         attn_fwd
        .type           attn_fwd,@function
        .size           attn_fwd,(.L_x_3 - attn_fwd)
        .other          attn_fwd,@"STO_CUDA_ENTRY STV_DEFAULT"
attn_fwd:
.text.attn_fwd:
[----:B------:R-:W0:Y:S01]  /*0000*/  LDC R1, c[0x0][0x37c] ;  /* 0x0000df00ff017b82 */ /* 0x000e220000000800 */
[----:B------:R-:W1:Y:S07]  /*0010*/  S2R R2, SR_TID.X ;  /* 0x0000000000027919 */ /* 0x000e6e0000002100 */
[----:B------:R-:W2:Y:S01]  /*0020*/  S2UR UR7, SR_CTAID.Y ;  /* 0x00000000000779c3 */ /* 0x000ea20000002600 */
[----:B------:R-:W2:Y:S01]  /*0030*/  LDCU.64 UR4, c[0x0][0x3b0] ;  /* 0x00007600ff0477ac */ /* 0x000ea20008000a00 */
[----:B------:R-:W3:Y:S01]  /*0040*/  S2R R3, SR_CTAID.X ;  /* 0x0000000000037919 */ /* 0x000ee20000002500 */
[----:B------:R-:W4:Y:S05]  /*0050*/  LDCU.64 UR10, c[0x0][0x358] ;  /* 0x00006b00ff0a77ac */ /* 0x000f2a0008000a00 */
[----:B------:R-:W5:Y:S08]  /*0060*/  LDC R6, c[0x0][0x3b8] ;  /* 0x0000ee00ff067b82 */ /* 0x000f700000000800 */
[----:B------:R-:W0:Y:S01]  /*0070*/  LDC.64 R10, c[0x0][0x380] ;  /* 0x0000e000ff0a7b82 */ /* 0x000e220000000a00 */
[----:B--2---:R-:W-:-:S04]  /*0080*/  UIMAD UR4, UR7, UR4, URZ ;  /* 0x00000004070472a4 */ /* 0x004fc8000f8e02ff */
[----:B------:R-:W-:Y:S01]  /*0090*/  USHF.L.U32 UR6, UR4, 0x1, URZ ;  /* 0x0000000104067899 */ /* 0x000fe200080006ff */
[----:B-1----:R-:W-:Y:S02]  /*00a0*/  LOP3.LUT R0, R2, 0x1f, RZ, 0xc0, !PT ;  /* 0x0000001f02007812 */ /* 0x002fe400078ec0ff */
[----:B------:R-:W-:-:S03]  /*00b0*/  SHF.R.U32.HI R5, RZ, 0x5, R2 ;  /* 0x00000005ff057819 */ /* 0x000fc60000011602 */
[----:B---3--:R-:W-:Y:S01]  /*00c0*/  IMAD R0, R3, 0x20, R0 ;  /* 0x0000002003007824 */ /* 0x008fe200078e0200 */
[----:B------:R-:W-:-:S03]  /*00d0*/  SGXT.U32 R5, R5, 0x2 ;  /* 0x000000020505781a */ /* 0x000fc60000000000 */
[----:B------:R-:W-:Y:S01]  /*00e0*/  IMAD R3, R0, UR5, RZ ;  /* 0x0000000500037c24 */ /* 0x000fe2000f8e02ff */
[----:B------:R-:W-:Y:S01]  /*00f0*/  UIMAD.WIDE UR4, UR4, 0x2, URZ ;  /* 0x00000002040478a5 */ /* 0x000fe2000f8e02ff */
[----:B-----5:R-:W-:Y:S02]  /*0100*/  IMAD R7, R5, R6, RZ ;  /* 0x0000000605077224 */ /* 0x020fe400078e02ff */
[C---:B------:R-:W-:Y:S02]  /*0110*/  IMAD.SHL.U32 R5, R3.reuse, 0x2, RZ ;  /* 0x0000000203057824 */ /* 0x040fe400078e00ff */
[----:B------:R-:W-:-:S03]  /*0120*/  IMAD.HI R8, R3, 0x2, RZ ;  /* 0x0000000203087827 */ /* 0x000fc600078e02ff */
[----:B0-----:R-:W-:Y:S01]  /*0130*/  IADD3 R4, P0, P1, R5, UR6, R10 ;  /* 0x0000000605047c10 */ /* 0x001fe2000f91e00a */
[----:B------:R-:W-:-:S03]  /*0140*/  IMAD R9, R6, 0x4, R7 ;  /* 0x0000000406097824 */ /* 0x000fc600078e0207 */
[----:B------:R-:W-:Y:S02]  /*0150*/  IADD3.X R3, PT, PT, R8, UR5, R11, P0, P1 ;  /* 0x0000000508037c10 */ /* 0x000fe400087e240b */
[CC--:B------:R-:W-:Y:S02]  /*0160*/  LEA R10, P0, R7.reuse, R4.reuse, 0x1 ;  /* 0x00000004070a7211 */ /* 0x0c0fe400078008ff */
[C---:B------:R-:W-:Y:S02]  /*0170*/  LEA R5, R6.reuse, R9, 0x2 ;  /* 0x0000000906057211 */ /* 0x040fe400078e10ff */
[----:B------:R-:W-:Y:S02]  /*0180*/  LEA.HI.X.SX32 R11, R7, R3, 0x1, P0 ;  /* 0x00000003070b7211 */ /* 0x000fe400000f0eff */
[-C--:B------:R-:W-:Y:S01]  /*0190*/  LEA R12, P0, R9, R4.reuse, 0x1 ;  /* 0x00000004090c7211 */ /* 0x080fe200078008ff */
[----:B------:R-:W-:Y:S01]  /*01a0*/  IMAD R17, R6, 0x4, R5 ;  /* 0x0000000406117824 */ /* 0x000fe200078e0205 */
[----:B------:R-:W-:-:S02]  /*01b0*/  LEA R14, P1, R5, R4, 0x1 ;  /* 0x00000004050e7211 */ /* 0x000fc400078208ff */
[-C--:B------:R-:W-:Y:S01]  /*01c0*/  LEA.HI.X.SX32 R13, R9, R3.reuse, 0x1, P0 ;  /* 0x00000003090d7211 */ /* 0x080fe200000f0eff */
[C---:B------:R-:W-:Y:S01]  /*01d0*/  IMAD R9, R6.reuse, 0x4, R17 ;  /* 0x0000000406097824 */ /* 0x040fe200078e0211 */
[-C--:B------:R-:W-:Y:S02]  /*01e0*/  LEA R16, P0, R17, R4.reuse, 0x1 ;  /* 0x0000000411107211 */ /* 0x080fe400078008ff */
[-C--:B------:R-:W-:Y:S01]  /*01f0*/  LEA.HI.X.SX32 R15, R5, R3.reuse, 0x1, P1 ;  /* 0x00000003050f7211 */ /* 0x080fe200008f0eff */
[C---:B------:R-:W-:Y:S01]  /*0200*/  IMAD R21, R6.reuse, 0x4, R9 ;  /* 0x0000000406157824 */ /* 0x040fe200078e0209 */
[----:B------:R-:W-:Y:S01]  /*0210*/  LEA.HI.X.SX32 R17, R17, R3, 0x1, P0 ;  /* 0x0000000311117211 */ /* 0x000fe200000f0eff */
[----:B----4-:R0:W2:Y:S03]  /*0220*/  LDG.E.U16 R5, desc[UR10][R10.64] ;  /* 0x0000000a0a057981 */ /* 0x0100a6000c1e1500 */
[----:B------:R-:W-:Y:S01]  /*0230*/  LEA R23, R6, R21, 0x2 ;  /* 0x0000001506177211 */ /* 0x000fe200078e10ff */
[----:B------:R1:W3:Y:S01]  /*0240*/  LDG.E.U16 R8, desc[UR10][R12.64] ;  /* 0x0000000a0c087981 */ /* 0x0002e2000c1e1500 */
[----:B------:R-:W-:-:S03]  /*0250*/  LEA R18, P0, R9, R4, 0x1 ;  /* 0x0000000409127211 */ /* 0x000fc600078008ff */
[C---:B------:R-:W-:Y:S01]  /*0260*/  IMAD R25, R6.reuse, 0x4, R23 ;  /* 0x0000000406197824 */ /* 0x040fe200078e0217 */
[-C--:B------:R-:W-:Y:S01]  /*0270*/  LEA.HI.X.SX32 R19, R9, R3.reuse, 0x1, P0 ;  /* 0x0000000309137211 */ /* 0x080fe200000f0eff */
[----:B------:R4:W5:Y:S01]  /*0280*/  LDG.E.U16 R7, desc[UR10][R14.64] ;  /* 0x0000000a0e077981 */ /* 0x000962000c1e1500 */
[CC--:B0-----:R-:W-:Y:S01]  /*0290*/  LEA R10, P0, R21.reuse, R4.reuse, 0x1 ;  /* 0x00000004150a7211 */ /* 0x0c1fe200078008ff */
[C---:B-1----:R-:W-:Y:S02]  /*02a0*/  IMAD R13, R6.reuse, 0x4, R25 ;  /* 0x00000004060d7824 */ /* 0x042fe400078e0219 */
[----:B------:R0:W2:Y:S01]  /*02b0*/  LDG.E.U16 R9, desc[UR10][R16.64] ;  /* 0x0000000a10097981 */ /* 0x0000a2000c1e1500 */
[-C--:B------:R-:W-:Y:S02]  /*02c0*/  LEA.HI.X.SX32 R11, R21, R3.reuse, 0x1, P0 ;  /* 0x00000003150b7211 */ /* 0x080fe400000f0eff */
[-C--:B------:R-:W-:Y:S01]  /*02d0*/  LEA R20, P1, R23, R4.reuse, 0x1 ;  /* 0x0000000417147211 */ /* 0x080fe200078208ff */
[----:B------:R1:W2:Y:S01]  /*02e0*/  LDG.E.U16 R26, desc[UR10][R18.64] ;  /* 0x0000000a121a7981 */ /* 0x0002a2000c1e1500 */
[----:B----4-:R-:W-:Y:S01]  /*02f0*/  LEA R14, P0, R25, R4, 0x1 ;  /* 0x00000004190e7211 */ /* 0x010fe200078008ff */
[----:B0-----:R-:W-:Y:S01]  /*0300*/  IMAD R17, R6, 0x4, R13 ;  /* 0x0000000406117824 */ /* 0x001fe200078e020d */
[-C--:B------:R-:W-:Y:S01]  /*0310*/  LEA.HI.X.SX32 R21, R23, R3.reuse, 0x1, P1 ;  /* 0x0000000317157211 */ /* 0x080fe200008f0eff */
[----:B------:R-:W4:Y:S01]  /*0320*/  LDG.E.U16 R28, desc[UR10][R10.64] ;  /* 0x0000000a0a1c7981 */ /* 0x000f22000c1e1500 */
[----:B------:R-:W-:-:S02]  /*0330*/  LEA.HI.X.SX32 R15, R25, R3, 0x1, P0 ;  /* 0x00000003190f7211 */ /* 0x000fc400000f0eff */
[CC--:B------:R-:W-:Y:S01]  /*0340*/  LEA R12, P0, R13.reuse, R4.reuse, 0x1 ;  /* 0x000000040d0c7211 */ /* 0x0c0fe200078008ff */
[----:B------:R0:W2:Y:S01]  /*0350*/  LDG.E.U16 R30, desc[UR10][R20.64] ;  /* 0x0000000a141e7981 */ /* 0x0000a2000c1e1500 */
[C---:B------:R-:W-:Y:S02]  /*0360*/  LEA R23, R6.reuse, R17, 0x2 ;  /* 0x0000001106177211 */ /* 0x040fe400078e10ff */
[-C--:B------:R-:W-:Y:S01]  /*0370*/  LEA.HI.X.SX32 R13, R13, R3.reuse, 0x1, P0 ;  /* 0x000000030d0d7211 */ /* 0x080fe200000f0eff */
[----:B------:R0:W2:Y:S01]  /*0380*/  LDG.E.U16 R32, desc[UR10][R14.64] ;  /* 0x0000000a0e207981 */ /* 0x0000a2000c1e1500 */
[-C--:B------:R-:W-:Y:S01]  /*0390*/  LEA R16, P0, R17, R4.reuse, 0x1 ;  /* 0x0000000411107211 */ /* 0x080fe200078008ff */
[C---:B------:R-:W-:Y:S01]  /*03a0*/  IMAD R25, R6.reuse, 0x4, R23 ;  /* 0x0000000406197824 */ /* 0x040fe200078e0217 */
[-C--:B-1----:R-:W-:Y:S01]  /*03b0*/  LEA R18, P1, R23, R4.reuse, 0x1 ;  /* 0x0000000417127211 */ /* 0x082fe200078208ff */
[----:B------:R1:W2:Y:S01]  /*03c0*/  LDG.E.U16 R34, desc[UR10][R12.64] ;  /* 0x0000000a0c227981 */ /* 0x0002a2000c1e1500 */
[----:B------:R-:W-:Y:S01]  /*03d0*/  LEA.HI.X.SX32 R17, R17, R3, 0x1, P0 ;  /* 0x0000000311117211 */ /* 0x000fe200000f0eff */
[----:B0-----:R-:W-:Y:S01]  /*03e0*/  IMAD R21, R6, 0x4, R25 ;  /* 0x0000000406157824 */ /* 0x001fe200078e0219 */
[----:B------:R-:W-:-:S02]  /*03f0*/  LEA R10, P0, R25, R4, 0x1 ;  /* 0x00000004190a7211 */ /* 0x000fc400078008ff */
[-C--:B------:R-:W-:Y:S01]  /*0400*/  LEA.HI.X.SX32 R19, R23, R3.reuse, 0x1, P1 ;  /* 0x0000000317137211 */ /* 0x080fe200008f0eff */
[----:B------:R-:W-:Y:S01]  /*0410*/  IMAD R23, R6, 0x4, R21 ;  /* 0x0000000406177824 */ /* 0x000fe200078e0215 */
[----:B------:R-:W-:Y:S01]  /*0420*/  LEA.HI.X.SX32 R11, R25, R3, 0x1, P0 ;  /* 0x00000003190b7211 */ /* 0x000fe200000f0eff */
[----:B------:R-:W2:Y:S01]  /*0430*/  LDG.E.U16 R36, desc[UR10][R16.64] ;  /* 0x0000000a10247981 */ /* 0x000ea2000c1e1500 */
[----:B------:R-:W-:-:S03]  /*0440*/  LEA R14, P0, R21, R4, 0x1 ;  /* 0x00000004150e7211 */ /* 0x000fc600078008ff */
[----:B------:R0:W2:Y:S01]  /*0450*/  LDG.E.U16 R38, desc[UR10][R18.64] ;  /* 0x0000000a12267981 */ /* 0x0000a2000c1e1500 */
[----:B------:R-:W-:Y:S02]  /*0460*/  LEA.HI.X.SX32 R15, R21, R3, 0x1, P0 ;  /* 0x00000003150f7211 */ /* 0x000fe400000f0eff */
[----:B------:R-:W-:Y:S01]  /*0470*/  LEA R21, R6, R23, 0x2 ;  /* 0x0000001706157211 */ /* 0x000fe200078e10ff */
[----:B------:R0:W2:Y:S01]  /*0480*/  LDG.E.U16 R40, desc[UR10][R10.64] ;  /* 0x0000000a0a287981 */ /* 0x0000a2000c1e1500 */
[----:B-1----:R-:W-:-:S03]  /*0490*/  LEA R12, P0, R23, R4, 0x1 ;  /* 0x00000004170c7211 */ /* 0x002fc600078008ff */
[C---:B------:R-:W-:Y:S01]  /*04a0*/  IMAD R25, R6.reuse, 0x4, R21 ;  /* 0x0000000406197824 */ /* 0x040fe200078e0215 */
[-C--:B------:R-:W-:Y:S01]  /*04b0*/  LEA.HI.X.SX32 R13, R23, R3.reuse, 0x1, P0 ;  /* 0x00000003170d7211 */ /* 0x080fe200000f0eff */
[----:B------:R1:W2:Y:S02]  /*04c0*/  LDG.E.U16 R42, desc[UR10][R14.64] ;  /* 0x0000000a0e2a7981 */ /* 0x0002a4000c1e1500 */
[C---:B0-----:R-:W-:Y:S01]  /*04d0*/  IMAD R19, R6.reuse, 0x4, R25 ;  /* 0x0000000406137824 */ /* 0x041fe200078e0219 */
[CC--:B------:R-:W-:Y:S01]  /*04e0*/  LEA R16, P0, R25.reuse, R4.reuse, 0x1 ;  /* 0x0000000419107211 */ /* 0x0c0fe200078008ff */
[----:B------:R0:W2:Y:S02]  /*04f0*/  LDG.E.U16 R44, desc[UR10][R12.64] ;  /* 0x0000000a0c2c7981 */ /* 0x0000a4000c1e1500 */
[----:B------:R-:W-:Y:S01]  /*0500*/  IMAD R23, R6, 0x4, R19 ;  /* 0x0000000406177824 */ /* 0x000fe200078e0213 */
[----:B------:R-:W-:Y:S02]  /*0510*/  LEA.HI.X.SX32 R17, R25, R3, 0x1, P0 ;  /* 0x0000000319117211 */ /* 0x000fe400000f0eff */
[----:B------:R-:W-:-:S02]  /*0520*/  LEA R10, P0, R19, R4, 0x1 ;  /* 0x00000004130a7211 */ /* 0x000fc400078008ff */
[-C--:B------:R-:W-:Y:S01]  /*0530*/  LEA R20, P1, R21, R4.reuse, 0x1 ;  /* 0x0000000415147211 */ /* 0x080fe200078208ff */
[----:B------:R-:W2:Y:S01]  /*0540*/  LDG.E.U16 R46, desc[UR10][R16.64] ;  /* 0x0000000a102e7981 */ /* 0x000ea2000c1e1500 */
[----:B------:R-:W-:Y:S02]  /*0550*/  LEA.HI.X.SX32 R11, R19, R3, 0x1, P0 ;  /* 0x00000003130b7211 */ /* 0x000fe400000f0eff */
[C---:B------:R-:W-:Y:S02]  /*0560*/  LEA R19, R6.reuse, R23, 0x2 ;  /* 0x0000001706137211 */ /* 0x040fe400078e10ff */
[-C--:B------:R-:W-:Y:S01]  /*0570*/  LEA.HI.X.SX32 R21, R21, R3.reuse, 0x1, P1 ;  /* 0x0000000315157211 */ /* 0x080fe200008f0eff */
[----:B------:R-:W2:Y:S01]  /*0580*/  LDG.E.U16 R47, desc[UR10][R10.64] ;  /* 0x0000000a0a2f7981 */ /* 0x000ea2000c1e1500 */
[C---:B-1----:R-:W-:Y:S01]  /*0590*/  LEA R14, P0, R23.reuse, R4, 0x1 ;  /* 0x00000004170e7211 */ /* 0x042fe200078008ff */
[----:B------:R-:W-:Y:S02]  /*05a0*/  IMAD R25, R6, 0x4, R19 ;  /* 0x0000000406197824 */ /* 0x000fe400078e0213 */
[----:B------:R1:W2:Y:S01]  /*05b0*/  LDG.E.U16 R45, desc[UR10][R20.64] ;  /* 0x0000000a142d7981 */ /* 0x0002a2000c1e1500 */
[----:B------:R-:W-:-:S02]  /*05c0*/  LEA.HI.X.SX32 R15, R23, R3, 0x1, P0 ;  /* 0x00000003170f7211 */ /* 0x000fc400000f0eff */
[-C--:B0-----:R-:W-:Y:S02]  /*05d0*/  LEA R12, P0, R25, R4.reuse, 0x1 ;  /* 0x00000004190c7211 */ /* 0x081fe400078008ff */
[----:B------:R-:W-:Y:S01]  /*05e0*/  LEA R18, P1, R19, R4, 0x1 ;  /* 0x0000000413127211 */ /* 0x000fe200078208ff */
[----:B------:R0:W2:Y:S01]  /*05f0*/  LDG.E.U16 R48, desc[UR10][R14.64] ;  /* 0x0000000a0e307981 */ /* 0x0000a2000c1e1500 */
[----:B-1----:R-:W-:Y:S01]  /*0600*/  IMAD R21, R6, 0x4, R25 ;  /* 0x0000000406157824 */ /* 0x002fe200078e0219 */
[----:B------:R-:W-:-:S04]  /*0610*/  LEA.HI.X.SX32 R13, R25, R3, 0x1, P0 ;  /* 0x00000003190d7211 */ /* 0x000fc800000f0eff */
[C---:B------:R-:W-:Y:S01]  /*0620*/  LEA R16, P0, R21.reuse, R4, 0x1 ;  /* 0x0000000415107211 */ /* 0x040fe200078008ff */
[----:B------:R-:W3:Y:S01]  /*0630*/  LDG.E.U16 R50, desc[UR10][R12.64] ;  /* 0x0000000a0c327981 */ /* 0x000ee2000c1e1500 */
[----:B------:R-:W-:Y:S02]  /*0640*/  LEA R23, R6, R21, 0x2 ;  /* 0x0000001506177211 */ /* 0x000fe400078e10ff */
[----:B------:R-:W-:-:S03]  /*0650*/  LEA.HI.X.SX32 R17, R21, R3, 0x1, P0 ;  /* 0x0000000315117211 */ /* 0x000fc600000f0eff */
[C---:B------:R-:W-:Y:S01]  /*0660*/  IMAD R21, R6.reuse, 0x4, R23 ;  /* 0x0000000406157824 */ /* 0x040fe200078e0217 */
[-C--:B------:R-:W-:Y:S01]  /*0670*/  LEA.HI.X.SX32 R19, R19, R3.reuse, 0x1, P1 ;  /* 0x0000000313137211 */ /* 0x080fe200008f0eff */
[----:B------:R-:W3:Y:S01]  /*0680*/  LDG.E.U16 R51, desc[UR10][R16.64] ;  /* 0x0000000a10337981 */ /* 0x000ee2000c1e1500 */
[CC--:B------:R-:W-:Y:S01]  /*0690*/  LEA R10, P0, R23.reuse, R4.reuse, 0x1 ;  /* 0x00000004170a7211 */ /* 0x0c0fe200078008ff */
[----:B------:R-:W-:Y:S02]  /*06a0*/  IMAD R25, R6, 0x4, R21 ;  /* 0x0000000406197824 */ /* 0x000fe400078e0215 */
[----:B------:R1:W3:Y:S01]  /*06b0*/  LDG.E.U16 R49, desc[UR10][R18.64] ;  /* 0x0000000a12317981 */ /* 0x0002e2000c1e1500 */
[-C--:B------:R-:W-:Y:S02]  /*06c0*/  LEA.HI.X.SX32 R11, R23, R3.reuse, 0x1, P0 ;  /* 0x00000003170b7211 */ /* 0x080fe400000f0eff */
[-C--:B0-----:R-:W-:Y:S02]  /*06d0*/  LEA R14, P0, R25, R4.reuse, 0x1 ;  /* 0x00000004190e7211 */ /* 0x081fe400078008ff */
[----:B------:R-:W-:Y:S01]  /*06e0*/  LEA R20, P1, R21, R4, 0x1 ;  /* 0x0000000415147211 */ /* 0x000fe200078208ff */
[----:B------:R0:W3:Y:S01]  /*06f0*/  LDG.E.U16 R52, desc[UR10][R10.64] ;  /* 0x0000000a0a347981 */ /* 0x0000e2000c1e1500 */
[----:B------:R-:W-:-:S02]  /*0700*/  LEA.HI.X.SX32 R15, R25, R3, 0x1, P0 ;  /* 0x00000003190f7211 */ /* 0x000fc400000f0eff */
[C---:B-1----:R-:W-:Y:S02]  /*0710*/  LEA R19, R6.reuse, R25, 0x2 ;  /* 0x0000001906137211 */ /* 0x042fe400078e10ff */
[-C--:B------:R-:W-:Y:S01]  /*0720*/  LEA.HI.X.SX32 R21, R21, R3.reuse, 0x1, P1 ;  /* 0x0000000315157211 */ /* 0x080fe200008f0eff */
[----:B------:R-:W3:Y:S01]  /*0730*/  LDG.E.U16 R54, desc[UR10][R14.64] ;  /* 0x0000000a0e367981 */ /* 0x000ee2000c1e1500 */
[CC--:B------:R-:W-:Y:S01]  /*0740*/  LEA R12, P0, R19.reuse, R4.reuse, 0x1 ;  /* 0x00000004130c7211 */ /* 0x0c0fe200078008ff */
[C---:B------:R-:W-:Y:S02]  /*0750*/  IMAD R23, R6.reuse, 0x4, R19 ;  /* 0x0000000406177824 */ /* 0x040fe400078e0213 */
[----:B------:R1:W3:Y:S01]  /*0760*/  LDG.E.U16 R53, desc[UR10][R20.64] ;  /* 0x0000000a14357981 */ /* 0x0002e2000c1e1500 */
[----:B------:R-:W-:Y:S01]  /*0770*/  LEA.HI.X.SX32 R13, R19, R3, 0x1, P0 ;  /* 0x00000003130d7211 */ /* 0x000fe200000f0eff */
[----:B------:R-:W-:Y:S01]  /*0780*/  IMAD R19, R6, 0x4, R23 ;  /* 0x0000000406137824 */ /* 0x000fe200078e0217 */
[----:B------:R-:W-:-:S03]  /*0790*/  LEA R16, P0, R23, R4, 0x1 ;  /* 0x0000000417107211 */ /* 0x000fc600078008ff */
[----:B------:R1:W3:Y:S01]  /*07a0*/  LDG.E.U16 R55, desc[UR10][R12.64] ;  /* 0x0000000a0c377981 */ /* 0x0002e2000c1e1500 */
[C---:B------:R-:W-:Y:S02]  /*07b0*/  LEA R25, R6.reuse, R19, 0x2 ;  /* 0x0000001306197211 */ /* 0x040fe400078e10ff */
[-C--:B------:R-:W-:Y:S02]  /*07c0*/  LEA.HI.X.SX32 R17, R23, R3.reuse, 0x1, P0 ;  /* 0x0000000317117211 */ /* 0x080fe400000f0eff */
[-C--:B0-----:R-:W-:Y:S01]  /*07d0*/  LEA R10, P0, R25, R4.reuse, 0x1 ;  /* 0x00000004190a7211 */ /* 0x081fe200078008ff */
[C---:B-1----:R-:W-:Y:S01]  /*07e0*/  IMAD R21, R6.reuse, 0x4, R25 ;  /* 0x0000000406157824 */ /* 0x042fe200078e0219 */
[-C--:B------:R-:W-:Y:S01]  /*07f0*/  LEA R18, P1, R19, R4.reuse, 0x1 ;  /* 0x0000000413127211 */ /* 0x080fe200078208ff */
[----:B------:R0:W4:Y:S01]  /*0800*/  LDG.E.U16 R56, desc[UR10][R16.64] ;  /* 0x0000000a10387981 */ /* 0x000122000c1e1500 */
[----:B------:R-:W-:Y:S01]  /*0810*/  LEA.HI.X.SX32 R11, R25, R3, 0x1, P0 ;  /* 0x00000003190b7211 */ /* 0x000fe200000f0eff */
[----:B------:R-:W-:Y:S01]  /*0820*/  IMAD R23, R6, 0x4, R21 ;  /* 0x0000000406177824 */ /* 0x000fe200078e0215 */
[----:B------:R-:W-:-:S02]  /*0830*/  LEA R14, P0, R21, R4, 0x1 ;  /* 0x00000004150e7211 */ /* 0x000fc400078008ff */
[-C--:B------:R-:W-:Y:S01]  /*0840*/  LEA.HI.X.SX32 R19, R19, R3.reuse, 0x1, P1 ;  /* 0x0000000313137211 */ /* 0x080fe200008f0eff */
[----:B------:R-:W4:Y:S01]  /*0850*/  LDG.E.U16 R58, desc[UR10][R10.64] ;  /* 0x0000000a0a3a7981 */ /* 0x000f22000c1e1500 */
[----:B------:R-:W-:Y:S02]  /*0860*/  LEA.HI.X.SX32 R15, R21, R3, 0x1, P0 ;  /* 0x00000003150f7211 */ /* 0x000fe400000f0eff */
[----:B------:R-:W-:Y:S01]  /*0870*/  LEA R21, R6, R23, 0x2 ;  /* 0x0000001706157211 */ /* 0x000fe200078e10ff */
[----:B------:R1:W4:Y:S01]  /*0880*/  LDG.E.U16 R57, desc[UR10][R18.64] ;  /* 0x0000000a12397981 */ /* 0x000322000c1e1500 */
[----:B------:R-:W-:-:S03]  /*0890*/  LEA R12, P0, R23, R4, 0x1 ;  /* 0x00000004170c7211 */ /* 0x000fc600078008ff */
[C---:B------:R-:W-:Y:S01]  /*08a0*/  IMAD R25, R6.reuse, 0x4, R21 ;  /* 0x0000000406197824 */ /* 0x040fe200078e0215 */
[----:B------:R-:W-:Y:S01]  /*08b0*/  LEA.HI.X.SX32 R13, R23, R3, 0x1, P0 ;  /* 0x00000003170d7211 */ /* 0x000fe200000f0eff */
[----:B------:R1:W4:Y:S02]  /*08c0*/  LDG.E.U16 R59, desc[UR10][R14.64] ;  /* 0x0000000a0e3b7981 */ /* 0x000324000c1e1500 */
[C---:B------:R-:W-:Y:S01]  /*08d0*/  IMAD R23, R6.reuse, 0x4, R25 ;  /* 0x0000000406177824 */ /* 0x040fe200078e0219 */
[C---:B0-----:R-:W-:Y:S01]  /*08e0*/  LEA R16, P0, R25.reuse, R4, 0x1 ;  /* 0x0000000419107211 */ /* 0x041fe200078008ff */
[----:B------:R0:W4:Y:S03]  /*08f0*/  LDG.E.U16 R60, desc[UR10][R12.64] ;  /* 0x0000000a0c3c7981 */ /* 0x000126000c1e1500 */
[----:B-1----:R-:W-:Y:S02]  /*0900*/  LEA R19, R6, R23, 0x2 ;  /* 0x0000001706137211 */ /* 0x002fe400078e10ff */
[----:B------:R-:W-:-:S02]  /*0910*/  LEA.HI.X.SX32 R17, R25, R3, 0x1, P0 ;  /* 0x0000000319117211 */ /* 0x000fc400000f0eff */
[-C--:B------:R-:W-:Y:S01]  /*0920*/  LEA R10, P0, R23, R4.reuse, 0x1 ;  /* 0x00000004170a7211 */ /* 0x080fe200078008ff */
[C---:B------:R-:W-:Y:S01]  /*0930*/  IMAD R25, R6.reuse, 0x4, R19 ;  /* 0x0000000406197824 */ /* 0x040fe200078e0213 */
[-C--:B------:R-:W-:Y:S01]  /*0940*/  LEA R20, P1, R21, R4.reuse, 0x1 ;  /* 0x0000000415147211 */ /* 0x080fe200078208ff */
[----:B------:R-:W4:Y:S01]  /*0950*/  LDG.E.U16 R62, desc[UR10][R16.64] ;  /* 0x0000000a103e7981 */ /* 0x000f22000c1e1500 */
[-C--:B------:R-:W-:Y:S01]  /*0960*/  LEA.HI.X.SX32 R11, R23, R3.reuse, 0x1, P0 ;  /* 0x00000003170b7211 */ /* 0x080fe200000f0eff */
[C---:B------:R-:W-:Y:S01]  /*0970*/  IMAD R23, R6.reuse, 0x4, R25 ;  /* 0x0000000406177824 */ /* 0x040fe200078e0219 */
[----:B------:R-:W-:Y:S02]  /*0980*/  LEA.HI.X.SX32 R21, R21, R3, 0x1, P1 ;  /* 0x0000000315157211 */ /* 0x000fe400008f0eff */
[----:B------:R-:W-:Y:S01]  /*0990*/  LEA R14, P0, R19, R4, 0x1 ;  /* 0x00000004130e7211 */ /* 0x000fe200078008ff */
[----:B------:R-:W4:Y:S01]  /*09a0*/  LDG.E.U16 R63, desc[UR10][R10.64] ;  /* 0x0000000a0a3f7981 */ /* 0x000f22000c1e1500 */
[----:B------:R-:W-:-:S02]  /*09b0*/  LEA R27, R6, R23, 0x2 ;  /* 0x00000017061b7211 */ /* 0x000fc400078e10ff */
[-C--:B------:R-:W-:Y:S01]  /*09c0*/  LEA.HI.X.SX32 R15, R19, R3.reuse, 0x1, P0 ;  /* 0x00000003130f7211 */ /* 0x080fe200000f0eff */
[----:B------:R1:W4:Y:S02]  /*09d0*/  LDG.E.U16 R61, desc[UR10][R20.64] ;  /* 0x0000000a143d7981 */ /* 0x000324000c1e1500 */
[C---:B------:R-:W-:Y:S01]  /*09e0*/  IMAD R29, R6.reuse, 0x4, R27 ;  /* 0x00000004061d7824 */ /* 0x040fe200078e021b */
[-C--:B0-----:R-:W-:Y:S01]  /*09f0*/  LEA R12, P0, R23, R4.reuse, 0x1 ;  /* 0x00000004170c7211 */ /* 0x081fe200078008ff */
[----:B------:R-:W4:Y:S01]  /*0a00*/  LDG.E.U16 R64, desc[UR10][R14.64] ;  /* 0x0000000a0e407981 */ /* 0x000f22000c1e1500 */
[----:B------:R-:W-:Y:S01]  /*0a10*/  LEA R18, P1, R25, R4, 0x1 ;  /* 0x0000000419127211 */ /* 0x000fe200078208ff */
[----:B-1----:R-:W-:Y:S01]  /*0a20*/  IMAD R21, R6, 0x4, R29 ;  /* 0x0000000406157824 */ /* 0x002fe200078e021d */
[----:B------:R-:W-:-:S04]  /*0a30*/  LEA.HI.X.SX32 R13, R23, R3, 0x1, P0 ;  /* 0x00000003170d7211 */ /* 0x000fc800000f0eff */
[C---:B------:R-:W-:Y:S01]  /*0a40*/  LEA R23, R6.reuse, R21, 0x2 ;  /* 0x0000001506177211 */ /* 0x040fe200078e10ff */
[----:B------:R-:W4:Y:S01]  /*0a50*/  LDG.E.U16 R66, desc[UR10][R12.64] ;  /* 0x0000000a0c427981 */ /* 0x000f22000c1e1500 */
[-C--:B------:R-:W-:Y:S02]  /*0a60*/  LEA.HI.X.SX32 R19, R25, R3.reuse, 0x1, P1 ;  /* 0x0000000319137211 */ /* 0x080fe400008f0eff */
[CC--:B------:R-:W-:Y:S01]  /*0a70*/  LEA R16, P0, R27.reuse, R4.reuse, 0x1 ;  /* 0x000000041b107211 */ /* 0x0c0fe200078008ff */
[C---:B------:R-:W-:Y:S02]  /*0a80*/  IMAD R25, R6.reuse, 0x4, R23 ;  /* 0x0000000406197824 */ /* 0x040fe400078e0217 */
[----:B------:R0:W4:Y:S01]  /*0a90*/  LDG.E.U16 R65, desc[UR10][R18.64] ;  /* 0x0000000a12417981 */ /* 0x000122000c1e1500 */
[----:B------:R-:W-:Y:S01]  /*0aa0*/  LEA.HI.X.SX32 R17, R27, R3, 0x1, P0 ;  /* 0x000000031b117211 */ /* 0x000fe200000f0eff */
[----:B------:R-:W-:Y:S01]  /*0ab0*/  IMAD R27, R6, 0x4, R25 ;  /* 0x00000004061b7824 */ /* 0x000fe200078e0219 */
[----:B------:R-:W-:-:S02]  /*0ac0*/  LEA R10, P0, R29, R4, 0x1 ;  /* 0x000000041d0a7211 */ /* 0x000fc400078008ff */
[----:B------:R-:W-:Y:S01]  /*0ad0*/  LEA R20, P1, R21, R4, 0x1 ;  /* 0x0000000415147211 */ /* 0x000fe200078208ff */
[----:B------:R1:W4:Y:S01]  /*0ae0*/  LDG.E.U16 R67, desc[UR10][R16.64] ;  /* 0x0000000a10437981 */ /* 0x000322000c1e1500 */
[----:B------:R-:W-:Y:S02]  /*0af0*/  LEA R31, R6, R27, 0x2 ;  /* 0x0000001b061f7211 */ /* 0x000fe400078e10ff */
[----:B------:R-:W-:-:S03]  /*0b00*/  LEA.HI.X.SX32 R11, R29, R3, 0x1, P0 ;  /* 0x000000031d0b7211 */ /* 0x000fc600000f0eff */
[C---:B0-----:R-:W-:Y:S01]  /*0b10*/  IMAD R19, R6.reuse, 0x4, R31 ;  /* 0x0000000406137824 */ /* 0x041fe200078e021f */
[CC--:B------:R-:W-:Y:S01]  /*0b20*/  LEA R14, P0, R23.reuse, R4.reuse, 0x1 ;  /* 0x00000004170e7211 */ /* 0x0c0fe200078008ff */
[----:B------:R0:W4:Y:S02]  /*0b30*/  LDG.E.U16 R68, desc[UR10][R10.64] ;  /* 0x0000000a0a447981 */ /* 0x000124000c1e1500 */
[C---:B------:R-:W-:Y:S01]  /*0b40*/  IMAD R29, R6.reuse, 0x4, R19 ;  /* 0x00000004061d7824 */ /* 0x040fe200078e0213 */
[----:B------:R-:W-:Y:S02]  /*0b50*/  LEA.HI.X.SX32 R15, R23, R3, 0x1, P0 ;  /* 0x00000003170f7211 */ /* 0x000fe400000f0eff */
[C---:B------:R-:W-:Y:S02]  /*0b60*/  LEA R12, P0, R25.reuse, R4, 0x1 ;  /* 0x00000004190c7211 */ /* 0x040fe400078008ff */
[----:B------:R-:W-:Y:S01]  /*0b70*/  LEA R23, R6, R29, 0x2 ;  /* 0x0000001d06177211 */ /* 0x000fe200078e10ff */
[----:B------:R0:W4:Y:S01]  /*0b80*/  LDG.E.U16 R70, desc[UR10][R14.64] ;  /* 0x0000000a0e467981 */ /* 0x000122000c1e1500 */
[----:B------:R-:W-:-:S03]  /*0b90*/  LEA.HI.X.SX32 R13, R25, R3, 0x1, P0 ;  /* 0x00000003190d7211 */ /* 0x000fc600000f0eff */
[C---:B------:R-:W-:Y:S01]  /*0ba0*/  IMAD R25, R6.reuse, 0x4, R23 ;  /* 0x0000000406197824 */ /* 0x040fe200078e0217 */
[-C--:B-1----:R-:W-:Y:S01]  /*0bb0*/  LEA R16, P0, R27, R4.reuse, 0x1 ;  /* 0x000000041b107211 */ /* 0x082fe200078008ff */
[----:B------:R-:W4:Y:S02]  /*0bc0*/  LDG.E.U16 R71, desc[UR10][R12.64] ;  /* 0x0000000a0c477981 */ /* 0x000f24000c1e1500 */
[C---:B------:R-:W-:Y:S01]  /*0bd0*/  IMAD R33, R6.reuse, 0x4, R25 ;  /* 0x0000000406217824 */ /* 0x040fe200078e0219 */
[-C--:B------:R-:W-:Y:S02]  /*0be0*/  LEA.HI.X.SX32 R21, R21, R3.reuse, 0x1, P1 ;  /* 0x0000000315157211 */ /* 0x080fe400008f0eff */
[----:B------:R-:W-:Y:S02]  /*0bf0*/  LEA.HI.X.SX32 R17, R27, R3, 0x1, P0 ;  /* 0x000000031b117211 */ /* 0x000fe400000f0eff */
[----:B0-----:R-:W-:Y:S01]  /*0c00*/  LEA R10, P1, R31, R4, 0x1 ;  /* 0x000000041f0a7211 */ /* 0x001fe200078208ff */
[----:B------:R0:W4:Y:S01]  /*0c10*/  LDG.E.U16 R69, desc[UR10][R20.64] ;  /* 0x0000000a14457981 */ /* 0x000122000c1e1500 */
[----:B------:R-:W-:-:S02]  /*0c20*/  LEA R27, R6, R33, 0x2 ;  /* 0x00000021061b7211 */ /* 0x000fc400078e10ff */
[-C--:B------:R-:W-:Y:S01]  /*0c30*/  LEA.HI.X.SX32 R11, R31, R3.reuse, 0x1, P1 ;  /* 0x000000031f0b7211 */ /* 0x080fe200008f0eff */
[----:B------:R-:W4:Y:S01]  /*0c40*/  LDG.E.U16 R72, desc[UR10][R16.64] ;  /* 0x0000000a10487981 */ /* 0x000f22000c1e1500 */
[CC--:B------:R-:W-:Y:S01]  /*0c50*/  LEA R18, P0, R19.reuse, R4.reuse, 0x1 ;  /* 0x0000000413127211 */ /* 0x0c0fe200078008ff */
[C---:B------:R-:W-:Y:S02]  /*0c60*/  IMAD R31, R6.reuse, 0x4, R27 ;  /* 0x00000004061f7824 */ /* 0x040fe400078e021b */
[----:B------:R1:W4:Y:S01]  /*0c70*/  LDG.E.U16 R73, desc[UR10][R10.64] ;  /* 0x0000000a0a497981 */ /* 0x000322000c1e1500 */
[-C--:B------:R-:W-:Y:S01]  /*0c80*/  LEA.HI.X.SX32 R19, R19, R3.reuse, 0x1, P0 ;  /* 0x0000000313137211 */ /* 0x080fe200000f0eff */
[----:B------:R-:W-:Y:S01]  /*0c90*/  IMAD R35, R6, 0x4, R31 ;  /* 0x0000000406237824 */ /* 0x000fe200078e021f */
[-C--:B------:R-:W-:Y:S02]  /*0ca0*/  LEA R14, P0, R29, R4.reuse, 0x1 ;  /* 0x000000041d0e7211 */ /* 0x080fe400078008ff */
[----:B0-----:R-:W-:Y:S01]  /*0cb0*/  LEA R20, P1, R25, R4, 0x1 ;  /* 0x0000000419147211 */ /* 0x001fe200078208ff */
[----:B------:R0:W4:Y:S01]  /*0cc0*/  LDG.E.U16 R74, desc[UR10][R18.64] ;  /* 0x0000000a124a7981 */ /* 0x000122000c1e1500 */
[----:B------:R-:W-:-:S02]  /*0cd0*/  LEA.HI.X.SX32 R15, R29, R3, 0x1, P0 ;  /* 0x000000031d0f7211 */ /* 0x000fc400000f0eff */
[C---:B------:R-:W-:Y:S02]  /*0ce0*/  LEA R29, R6.reuse, R35, 0x2 ;  /* 0x00000023061d7211 */ /* 0x040fe400078e10ff */
[----:B------:R-:W-:Y:S01]  /*0cf0*/  LEA R12, P0, R23, R4, 0x1 ;  /* 0x00000004170c7211 */ /* 0x000fe200078008ff */
[----:B------:R-:W4:Y:S02]  /*0d00*/  LDG.E.U16 R75, desc[UR10][R14.64] ;  /* 0x0000000a0e4b7981 */ /* 0x000f24000c1e1500 */
[----:B------:R-:W-:-:S04]  /*0d10*/  IMAD R37, R6, 0x4, R29 ;  /* 0x0000000406257824 */ /* 0x000fc800078e021d */
[C---:B------:R-:W-:Y:S01]  /*0d20*/  IMAD R39, R6.reuse, 0x4, R37 ;  /* 0x0000000406277824 */ /* 0x040fe200078e0225 */
[----:B------:R-:W-:Y:S02]  /*0d30*/  LEA.HI.X.SX32 R13, R23, R3, 0x1, P0 ;  /* 0x00000003170d7211 */ /* 0x000fe400000f0eff */
[C---:B-1----:R-:W-:Y:S02]  /*0d40*/  LEA R10, P0, R27.reuse, R4, 0x1 ;  /* 0x000000041b0a7211 */ /* 0x042fe400078008ff */
[----:B------:R-:W-:Y:S01]  /*0d50*/  LEA R23, R6, R39, 0x2 ;  /* 0x0000002706177211 */ /* 0x000fe200078e10ff */
[----:B------:R1:W4:Y:S01]  /*0d60*/  LDG.E.U16 R76, desc[UR10][R12.64] ;  /* 0x0000000a0c4c7981 */ /* 0x000322000c1e1500 */
[----:B------:R-:W-:-:S03]  /*0d70*/  LEA.HI.X.SX32 R11, R27, R3, 0x1, P0 ;  /* 0x000000031b0b7211 */ /* 0x000fc600000f0eff */
[C---:B------:R-:W-:Y:S01]  /*0d80*/  IMAD R27, R6.reuse, 0x4, R23 ;  /* 0x00000004061b7824 */ /* 0x040fe200078e0217 */
[-C--:B------:R-:W-:Y:S01]  /*0d90*/  LEA.HI.X.SX32 R21, R25, R3.reuse, 0x1, P1 ;  /* 0x0000000319157211 */ /* 0x080fe200008f0eff */
[----:B------:R-:W4:Y:S01]  /*0da0*/  LDG.E.U16 R78, desc[UR10][R10.64] ;  /* 0x0000000a0a4e7981 */ /* 0x000f22000c1e1500 */
[-C--:B------:R-:W-:Y:S01]  /*0db0*/  LEA R16, P0, R35, R4.reuse, 0x1 ;  /* 0x0000000423107211 */ /* 0x080fe200078008ff */
[C---:B------:R-:W-:Y:S01]  /*0dc0*/  IMAD R25, R6.reuse, 0x4, R27 ;  /* 0x0000000406197824 */ /* 0x040fe200078e021b */
[-C--:B0-----:R-:W-:Y:S01]  /*0dd0*/  LEA R18, P1, R37, R4.reuse, 0x1 ;  /* 0x0000000425127211 */ /* 0x081fe200078208ff */
[----:B------:R0:W4:Y:S01]  /*0de0*/  LDG.E.U16 R77, desc[UR10][R20.64] ;  /* 0x0000000a144d7981 */ /* 0x000122000c1e1500 */
[----:B------:R-:W-:Y:S02]  /*0df0*/  LEA.HI.X.SX32 R17, R35, R3, 0x1, P0 ;  /* 0x0000000323117211 */ /* 0x000fe400000f0eff */
[C---:B------:R-:W-:Y:S02]  /*0e00*/  LEA R35, R6.reuse, R25, 0x2 ;  /* 0x0000001906237211 */ /* 0x040fe400078e10ff */
[-C--:B------:R-:W-:Y:S01]  /*0e10*/  LEA.HI.X.SX32 R19, R37, R3.reuse, 0x1, P1 ;  /* 0x0000000325137211 */ /* 0x080fe200008f0eff */
[----:B------:R-:W4:Y:S02]  /*0e20*/  LDG.E.U16 R79, desc[UR10][R16.64] ;  /* 0x0000000a104f7981 */ /* 0x000f24000c1e1500 */
[C---:B------:R-:W-:Y:S01]  /*0e30*/  IMAD R37, R6.reuse, 0x4, R35 ;  /* 0x0000000406257824 */ /* 0x040fe200078e0223 */
[C---:B-1----:R-:W-:Y:S01]  /*0e40*/  LEA R12, P0, R23.reuse, R4, 0x1 ;  /* 0x00000004170c7211 */ /* 0x042fe200078008ff */
[----:B------:R-:W4:Y:S02]  /*0e50*/  LDG.E.U16 R80, desc[UR10][R18.64] ;  /* 0x0000000a12507981 */ /* 0x000f24000c1e1500 */
[----:B------:R-:W-:Y:S01]  /*0e60*/  IMAD R41, R6, 0x4, R37 ;  /* 0x0000000406297824 */ /* 0x000fe200078e0225 */
[----:B------:R-:W-:-:S04]  /*0e70*/  LEA.HI.X.SX32 R13, R23, R3, 0x1, P0 ;  /* 0x00000003170d7211 */ /* 0x000fc800000f0eff */
[C---:B------:R-:W-:Y:S01]  /*0e80*/  LEA R23, R6.reuse, R41, 0x2 ;  /* 0x0000002906177211 */ /* 0x040fe200078e10ff */
[----:B------:R1:W4:Y:S01]  /*0e90*/  LDG.E.U16 R81, desc[UR10][R12.64] ;  /* 0x0000000a0c517981 */ /* 0x000322000c1e1500 */
[-C--:B------:R-:W-:Y:S02]  /*0ea0*/  LEA R14, P0, R25, R4.reuse, 0x1 ;  /* 0x00000004190e7211 */ /* 0x080fe400078008ff */
[-C--:B0-----:R-:W-:Y:S01]  /*0eb0*/  LEA R20, P1, R37, R4.reuse, 0x1 ;  /* 0x0000000425147211 */ /* 0x081fe200078208ff */
[C---:B------:R-:W-:Y:S01]  /*0ec0*/  IMAD R43, R6.reuse, 0x4, R23 ;  /* 0x00000004062b7824 */ /* 0x040fe200078e0217 */
[-C--:B------:R-:W-:Y:S02]  /*0ed0*/  LEA.HI.X.SX32 R15, R25, R3.reuse, 0x1, P0 ;  /* 0x00000003190f7211 */ /* 0x080fe400000f0eff */
[-C--:B------:R-:W-:Y:S01]  /*0ee0*/  LEA.HI.X.SX32 R21, R37, R3.reuse, 0x1, P1 ;  /* 0x0000000325157211 */ /* 0x080fe200008f0eff */
[----:B------:R-:W-:Y:S01]  /*0ef0*/  IMAD R37, R6, 0x4, R43 ;  /* 0x0000000406257824 */ /* 0x000fe200078e022b */
[CC--:B------:R-:W-:Y:S01]  /*0f00*/  LEA R22, P0, R23.reuse, R4.reuse, 0x1 ;  /* 0x0000000417167211 */ /* 0x0c0fe200078008ff */
[----:B------:R0:W4:Y:S03]  /*0f10*/  LDG.E.U16 R82, desc[UR10][R14.64] ;  /* 0x0000000a0e527981 */ /* 0x000126000c1e1500 */
[----:B------:R-:W-:Y:S01]  /*0f20*/  LEA.HI.X.SX32 R23, R23, R3, 0x1, P0 ;  /* 0x0000000317177211 */ /* 0x000fe200000f0eff */
[----:B------:R0:W4:Y:S01]  /*0f30*/  LDG.E.U16 R83, desc[UR10][R20.64] ;  /* 0x0000000a14537981 */ /* 0x000122000c1e1500 */
[----:B------:R-:W-:-:S02]  /*0f40*/  LEA R24, P1, R37, R4, 0x1 ;  /* 0x0000000425187211 */ /* 0x000fc400078208ff */
[-C--:B------:R-:W-:Y:S01]  /*0f50*/  LEA R10, P0, R33, R4.reuse, 0x1 ;  /* 0x00000004210a7211 */ /* 0x080fe200078008ff */
[----:B------:R5:W4:Y:S01]  /*0f60*/  LDG.E.U16 R84, desc[UR10][R22.64] ;  /* 0x0000000a16547981 */ /* 0x000b22000c1e1500 */
[-C--:B------:R-:W-:Y:S02]  /*0f70*/  LEA.HI.X.SX32 R25, R37, R3.reuse, 0x1, P1 ;  /* 0x0000000325197211 */ /* 0x080fe400008f0eff */
[-C--:B------:R-:W-:Y:S02]  /*0f80*/  LEA.HI.X.SX32 R11, R33, R3.reuse, 0x1, P0 ;  /* 0x00000003210b7211 */ /* 0x080fe400000f0eff */
[-C--:B-1----:R-:W-:Y:S01]  /*0f90*/  LEA R12, P1, R31, R4.reuse, 0x1 ;  /* 0x000000041f0c7211 */ /* 0x082fe200078208ff */
[----:B------:R-:W4:Y:S01]  /*0fa0*/  LDG.E.U16 R24, desc[UR10][R24.64] ;  /* 0x0000000a18187981 */ /* 0x000f22000c1e1500 */
[----:B0-----:R-:W-:Y:S02]  /*0fb0*/  LEA R14, P0, R29, R4, 0x1 ;  /* 0x000000041d0e7211 */ /* 0x001fe400078008ff */
[----:B------:R-:W-:-:S02]  /*0fc0*/  LEA.HI.X.SX32 R13, R31, R3, 0x1, P1 ;  /* 0x000000031f0d7211 */ /* 0x000fc400008f0eff */
[-C--:B------:R-:W-:Y:S01]  /*0fd0*/  LEA.HI.X.SX32 R15, R29, R3.reuse, 0x1, P0 ;  /* 0x000000031d0f7211 */ /* 0x080fe200000f0eff */
[----:B------:R0:W4:Y:S01]  /*0fe0*/  LDG.E.U16 R31, desc[UR10][R10.64] ;  /* 0x0000000a0a1f7981 */ /* 0x000122000c1e1500 */
[-C--:B------:R-:W-:Y:S02]  /*0ff0*/  LEA R16, P1, R39, R4.reuse, 0x1 ;  /* 0x0000000427107211 */ /* 0x080fe400078208ff */
[-C--:B------:R-:W-:Y:S01]  /*1000*/  LEA R18, P0, R27, R4.reuse, 0x1 ;  /* 0x000000041b127211 */ /* 0x080fe200078008ff */
[----:B------:R1:W4:Y:S01]  /*1010*/  LDG.E.U16 R29, desc[UR10][R12.64] ;  /* 0x0000000a0c1d7981 */ /* 0x000322000c1e1500 */
[-C--:B------:R-:W-:Y:S02]  /*1020*/  LEA.HI.X.SX32 R17, R39, R3.reuse, 0x1, P1 ;  /* 0x0000000327117211 */ /* 0x080fe400008f0eff */
[----:B------:R-:W-:Y:S01]  /*1030*/  LEA.HI.X.SX32 R19, R27, R3, 0x1, P0 ;  /* 0x000000031b137211 */ /* 0x000fe200000f0eff */
[----:B------:R-:W4:Y:S01]  /*1040*/  LDG.E.U16 R14, desc[UR10][R14.64] ;  /* 0x0000000a0e0e7981 */ /* 0x000f22000c1e1500 */
[----:B------:R-:W-:-:S02]  /*1050*/  LEA R20, P0, R35, R4, 0x1 ;  /* 0x0000000423147211 */ /* 0x000fc400078008ff */
[-C--:B-----5:R-:W-:Y:S01]  /*1060*/  LEA R22, P1, R41, R4.reuse, 0x1 ;  /* 0x0000000429167211 */ /* 0x0a0fe200078208ff */
[----:B------:R-:W5:Y:S01]  /*1070*/  LDG.E.U16 R16, desc[UR10][R16.64] ;  /* 0x0000000a10107981 */ /* 0x000f62000c1e1500 */
[----:B------:R-:W-:Y:S02]  /*1080*/  LEA R6, R6, R37, 0x2 ;  /* 0x0000002506067211 */ /* 0x000fe400078e10ff */
[-C--:B------:R-:W-:Y:S01]  /*1090*/  LEA.HI.X.SX32 R21, R35, R3.reuse, 0x1, P0 ;  /* 0x0000000323157211 */ /* 0x080fe200000f0eff */
[----:B------:R-:W5:Y:S01]  /*10a0*/  LDG.E.U16 R18, desc[UR10][R18.64] ;  /* 0x0000000a12127981 */ /* 0x000f62000c1e1500 */
[----:B------:R-:W-:Y:S02]  /*10b0*/  LEA.HI.X.SX32 R23, R41, R3, 0x1, P1 ;  /* 0x0000000329177211 */ /* 0x000fe400008f0eff */
[-C--:B0-----:R-:W-:Y:S01]  /*10c0*/  LEA R10, P0, R43, R4.reuse, 0x1 ;  /* 0x000000042b0a7211 */ /* 0x081fe200078008ff */
[----:B------:R-:W5:Y:S01]  /*10d0*/  LDG.E.U16 R20, desc[UR10][R20.64] ;  /* 0x0000000a14147981 */ /* 0x000f62000c1e1500 */
[----:B-1----:R-:W-:-:S02]  /*10e0*/  LEA R12, P1, R6, R4, 0x1 ;  /* 0x00000004060c7211 */ /* 0x002fc400078208ff */
[-C--:B------:R-:W-:Y:S01]  /*10f0*/  LEA.HI.X.SX32 R11, R43, R3.reuse, 0x1, P0 ;  /* 0x000000032b0b7211 */ /* 0x080fe200000f0eff */
[----:B------:R-:W5:Y:S01]  /*1100*/  LDG.E.U16 R22, desc[UR10][R22.64] ;  /* 0x0000000a16167981 */ /* 0x000f62000c1e1500 */
[----:B------:R-:W-:-:S03]  /*1110*/  LEA.HI.X.SX32 R13, R6, R3, 0x1, P1 ;  /* 0x00000003060d7211 */ /* 0x000fc600008f0eff */
[----:B------:R-:W5:Y:S04]  /*1120*/  LDG.E.U16 R10, desc[UR10][R10.64] ;  /* 0x0000000a0a0a7981 */ /* 0x000f68000c1e1500 */
[----:B------:R-:W5:Y:S01]  /*1130*/  LDG.E.U16 R12, desc[UR10][R12.64] ;  /* 0x0000000a0c0c7981 */ /* 0x000f62000c1e1500 */
[----:B------:R-:W0:Y:S01]  /*1140*/  S2UR UR6, SR_CgaCtaId ;  /* 0x00000000000679c3 */ /* 0x000e220000008800 */
[----:B------:R-:W-:Y:S01]  /*1150*/  UMOV UR4, 0x400 ;  /* 0x0000040000047882 */ /* 0x000fe20000000000 */
[----:B------:R-:W-:Y:S02]  /*1160*/  LOP3.LUT R3, R2, 0x3f, RZ, 0xc0, !PT ;  /* 0x0000003f02037812 */ /* 0x000fe400078ec0ff */
[----:B------:R-:W-:-:S03]  /*1170*/  SHF.R.S32.HI R4, RZ, 0x6, R2 ;  /* 0x00000006ff047819 */ /* 0x000fc60000011402 */
[----:B------:R-:W-:Y:S01]  /*1180*/  IMAD.SHL.U32 R3, R3, 0x2, RZ ;  /* 0x0000000203037824 */ /* 0x000fe200078e00ff */
[----:B------:R-:W-:Y:S01]  /*1190*/  SGXT R4, R4, 0x1 ;  /* 0x000000010404781a */ /* 0x000fe20000000200 */
[----:B0-----:R-:W-:Y:S01]  /*11a0*/  ULEA UR6, UR6, UR4, 0x18 ;  /* 0x0000000406067291 */ /* 0x001fe2000f8ec0ff */
[----:B------:R-:W0:Y:S02]  /*11b0*/  LDCU UR4, c[0x0][0x3f0] ;  /* 0x00007e00ff0477ac */ /* 0x000e240008000800 */
[----:B------:R-:W-:-:S04]  /*11c0*/  LOP3.LUT R4, R3, 0x90, R4, 0x78, !PT ;  /* 0x0000009003047812 */ /* 0x000fc800078e7804 */
[----:B------:R-:W-:Y:S02]  /*11d0*/  LOP3.LUT R3, R4, 0x20, RZ, 0x3c, !PT ;  /* 0x0000002004037812 */ /* 0x000fe400078e3cff */
[----:B--2---:R-:W-:Y:S01]  /*11e0*/  STS.U16 [R4+UR6], R5 ;  /* 0x0000000504007988 */ /* 0x004fe20008000406 */
[----:B0-----:R-:W-:-:S03]  /*11f0*/  UISETP.GE.AND UP0, UPT, UR4, 0x1, UPT ;  /* 0x000000010400788c */ /* 0x001fc6000bf06270 */
[----:B------:R-:W-:Y:S01]  /*1200*/  STS.U16 [R4+UR6+0x200], R7 ;  /* 0x0002000704007988 */ /* 0x000fe20008000406 */
[----:B------:R-:W-:Y:S01]  /*1210*/  IMAD.MOV.U32 R6, RZ, RZ, -0x800000 ;  /* 0xff800000ff067424 */ /* 0x000fe200078e00ff */
[----:B------:R-:W-:Y:S02]  /*1220*/  MOV R150, 0xff800000 ;  /* 0xff80000000967802 */ /* 0x000fe40000000f00 */
[----:B------:R-:W-:Y:S01]  /*1230*/  STS.U16 [R4+UR6+0x400], R26 ;  /* 0x0004001a04007988 */ /* 0x000fe20008000406 */
[----:B------:R-:W-:Y:S01]  /*1240*/  IMAD.MOV.U32 R151, RZ, RZ, -0x800000 ;  /* 0xff800000ff977424 */ /* 0x000fe200078e00ff */
[----:B------:R-:W-:Y:S02]  /*1250*/  MOV R240, 0x3f800000 ;  /* 0x3f80000000f07802 */ /* 0x000fe40000000f00 */
[----:B------:R-:W-:Y:S01]  /*1260*/  STS.U16 [R4+UR6+0x600], R30 ;  /* 0x0006001e04007988 */ /* 0x000fe20008000406 */
[----:B------:R-:W-:Y:S01]  /*1270*/  IMAD.MOV.U32 R152, RZ, RZ, -0x800000 ;  /* 0xff800000ff987424 */ /* 0x000fe200078e00ff */
[----:B------:R-:W-:-:S02]  /*1280*/  MOV R239, 0x3f800000 ;  /* 0x3f80000000ef7802 */ /* 0x000fc40000000f00 */
[----:B------:R-:W-:Y:S01]  /*1290*/  STS.U16 [R4+UR6+0x800], R34 ;  /* 0x0008002204007988 */ /* 0x000fe20008000406 */
[----:B------:R-:W-:Y:S01]  /*12a0*/  IMAD.MOV.U32 R241, RZ, RZ, 0x3f800000 ;  /* 0x3f800000fff17424 */ /* 0x000fe200078e00ff */
[----:B------:R-:W-:Y:S02]  /*12b0*/  CS2R R124, SRZ ;  /* 0x00000000007c7805 */ /* 0x000fe4000001ff00 */
[----:B------:R-:W-:Y:S01]  /*12c0*/  STS.U16 [R4+UR6+0xa00], R38 ;  /* 0x000a002604007988 */ /* 0x000fe20008000406 */
[----:B------:R-:W-:Y:S01]  /*12d0*/  IMAD.MOV.U32 R238, RZ, RZ, 0x3f800000 ;  /* 0x3f800000ffee7424 */ /* 0x000fe200078e00ff */
[----:B------:R-:W-:Y:S02]  /*12e0*/  CS2R R126, SRZ ;  /* 0x00000000007e7805 */ /* 0x000fe4000001ff00 */
[----:B------:R-:W-:Y:S01]  /*12f0*/  STS.U16 [R4+UR6+0xc00], R42 ;  /* 0x000c002a04007988 */ /* 0x000fe20008000406 */
[----:B------:R-:W-:Y:S02]  /*1300*/  CS2R R120, SRZ ;  /* 0x0000000000787805 */ /* 0x000fe4000001ff00 */
[----:B------:R-:W-:Y:S01]  /*1310*/  CS2R R122, SRZ ;  /* 0x00000000007a7805 */ /* 0x000fe2000001ff00 */
[----:B------:R-:W-:Y:S01]  /*1320*/  STS.U16 [R4+UR6+0xe00], R45 ;  /* 0x000e002d04007988 */ /* 0x000fe20008000406 */
[----:B------:R-:W-:-:S02]  /*1330*/  CS2R R116, SRZ ;  /* 0x0000000000747805 */ /* 0x000fc4000001ff00 */
[----:B------:R-:W-:Y:S01]  /*1340*/  CS2R R118, SRZ ;  /* 0x0000000000767805 */ /* 0x000fe2000001ff00 */
[----:B------:R-:W-:Y:S01]  /*1350*/  STS.U16 [R4+UR6+0x1000], R47 ;  /* 0x0010002f04007988 */ /* 0x000fe20008000406 */
[----:B------:R-:W-:Y:S02]  /*1360*/  CS2R R112, SRZ ;  /* 0x0000000000707805 */ /* 0x000fe4000001ff00 */
[----:B------:R-:W-:Y:S01]  /*1370*/  CS2R R114, SRZ ;  /* 0x0000000000727805 */ /* 0x000fe2000001ff00 */
[----:B---3--:R-:W-:Y:S01]  /*1380*/  STS.U16 [R4+UR6+0x1200], R49 ;  /* 0x0012003104007988 */ /* 0x008fe20008000406 */
        /* <DEDUP_REMOVED lines=8> */
[----:B------:R-:W-:Y:S01]  /*1410*/  STS.U16 [R4+UR6+0x1800], R55 ;  /* 0x0018003704007988 */ /* 0x000fe20008000406 */
[----:B------:R-:W-:Y:S02]  /*1420*/  CS2R R96, SRZ ;  /* 0x0000000000607805 */ /* 0x000fe4000001ff00 */
[----:B------:R-:W-:Y:S01]  /*1430*/  CS2R R98, SRZ ;  /* 0x0000000000627805 */ /* 0x000fe2000001ff00 */
[----:B----4-:R-:W-:Y:S01]  /*1440*/  STS.U16 [R4+UR6+0x1a00], R57 ;  /* 0x001a003904007988 */ /* 0x010fe20008000406 */
[----:B------:R-:W-:-:S02]  /*1450*/  CS2R R92, SRZ ;  /* 0x00000000005c7805 */ /* 0x000fc4000001ff00 */
[----:B------:R-:W-:Y:S01]  /*1460*/  CS2R R94, SRZ ;  /* 0x00000000005e7805 */ /* 0x000fe2000001ff00 */
[----:B------:R-:W-:Y:S01]  /*1470*/  STS.U16 [R4+UR6+0x1c00], R59 ;  /* 0x001c003b04007988 */ /* 0x000fe20008000406 */
[----:B------:R-:W-:Y:S02]  /*1480*/  CS2R R88, SRZ ;  /* 0x0000000000587805 */ /* 0x000fe4000001ff00 */
[----:B------:R-:W-:Y:S02]  /*1490*/  CS2R R90, SRZ ;  /* 0x00000000005a7805 */ /* 0x000fe4000001ff00 */
[----:B------:R-:W-:Y:S01]  /*14a0*/  CS2R R86, SRZ ;  /* 0x0000000000567805 */ /* 0x000fe2000001ff00 */
[----:B------:R-:W-:Y:S04]  /*14b0*/  STS.U16 [R4+UR6+0x2000], R63 ;  /* 0x0020003f04007988 */ /* 0x000fe80008000406 */
        /* <DEDUP_REMOVED lines=9> */
[----:B------:R0:W-:Y:S04]  /*1550*/  STS.U16 [R4+UR6+0x3200], R79 ;  /* 0x0032004f04007988 */ /* 0x0001e80008000406 */
[----:B------:R-:W-:Y:S01]  /*1560*/  STS.U16 [R4+UR6+0x3400], R80 ;  /* 0x0034005004007988 */ /* 0x000fe20008000406 */
[----:B0-----:R-:W-:-:S03]  /*1570*/  CS2R R78, SRZ ;  /* 0x00000000004e7805 */ /* 0x001fc6000001ff00 */
[----:B------:R0:W-:Y:S04]  /*1580*/  STS.U16 [R4+UR6+0x3600], R81 ;  /* 0x0036005104007988 */ /* 0x0001e80008000406 */
[----:B------:R-:W-:Y:S01]  /*1590*/  STS.U16 [R4+UR6+0x3800], R82 ;  /* 0x0038005204007988 */ /* 0x000fe20008000406 */
[----:B0-----:R-:W-:-:S03]  /*15a0*/  CS2R R80, SRZ ;  /* 0x0000000000507805 */ /* 0x001fc6000001ff00 */
[----:B------:R0:W-:Y:S04]  /*15b0*/  STS.U16 [R4+UR6+0x3a00], R83 ;  /* 0x003a005304007988 */ /* 0x0001e80008000406 */
[----:B------:R1:W-:Y:S04]  /*15c0*/  STS.U16 [R4+UR6+0x3c00], R84 ;  /* 0x003c005404007988 */ /* 0x0003e80008000406 */
[----:B------:R-:W-:Y:S01]  /*15d0*/  STS.U16 [R4+UR6+0x3e00], R24 ;  /* 0x003e001804007988 */ /* 0x000fe20008000406 */
[----:B0-----:R-:W-:-:S03]  /*15e0*/  CS2R R82, SRZ ;  /* 0x0000000000527805 */ /* 0x001fc6000001ff00 */
[----:B------:R-:W-:Y:S01]  /*15f0*/  STS.U16 [R3+UR6+0x100], R8 ;  /* 0x0001000803007988 */ /* 0x000fe20008000406 */
[----:B-1----:R-:W-:-:S03]  /*1600*/  CS2R R84, SRZ ;  /* 0x0000000000547805 */ /* 0x002fc6000001ff00 */
        /* <DEDUP_REMOVED lines=16> */
[----:B------:R1:W-:Y:S04]  /*1710*/  STS.U16 [R3+UR6+0x2300], R66 ;  /* 0x0023004203007988 */ /* 0x0003e80008000406 */
[----:B------:R2:W-:Y:S01]  /*1720*/  STS.U16 [R3+UR6+0x2500], R68 ;  /* 0x0025004403007988 */ /* 0x0005e20008000406 */
[----:B0-----:R-:W-:-:S03]  /*1730*/  CS2R R64, SRZ ;  /* 0x0000000000407805 */ /* 0x001fc6000001ff00 */
[----:B------:R0:W-:Y:S01]  /*1740*/  STS.U16 [R3+UR6+0x2700], R70 ;  /* 0x0027004603007988 */ /* 0x0001e20008000406 */
[----:B-1----:R-:W-:-:S03]  /*1750*/  CS2R R66, SRZ ;  /* 0x0000000000427805 */ /* 0x002fc6000001ff00 */
[----:B------:R1:W-:Y:S01]  /*1760*/  STS.U16 [R3+UR6+0x2900], R72 ;  /* 0x0029004803007988 */ /* 0x0003e20008000406 */
[----:B--2---:R-:W-:-:S03]  /*1770*/  CS2R R68, SRZ ;  /* 0x0000000000447805 */ /* 0x004fc6000001ff00 */
[----:B------:R2:W-:Y:S01]  /*1780*/  STS.U16 [R3+UR6+0x2b00], R74 ;  /* 0x002b004a03007988 */ /* 0x0005e20008000406 */
[----:B0-----:R-:W-:-:S03]  /*1790*/  CS2R R70, SRZ ;  /* 0x0000000000467805 */ /* 0x001fc6000001ff00 */
[----:B------:R0:W-:Y:S01]  /*17a0*/  STS.U16 [R3+UR6+0x2d00], R76 ;  /* 0x002d004c03007988 */ /* 0x0001e20008000406 */
[----:B-1----:R-:W-:-:S03]  /*17b0*/  CS2R R72, SRZ ;  /* 0x0000000000487805 */ /* 0x002fc6000001ff00 */
[----:B------:R-:W-:Y:S01]  /*17c0*/  STS.U16 [R3+UR6+0x2f00], R31 ;  /* 0x002f001f03007988 */ /* 0x000fe20008000406 */
[----:B--2---:R-:W-:-:S03]  /*17d0*/  CS2R R74, SRZ ;  /* 0x00000000004a7805 */ /* 0x004fc6000001ff00 */
[----:B------:R-:W-:Y:S01]  /*17e0*/  STS.U16 [R3+UR6+0x3100], R29 ;  /* 0x0031001d03007988 */ /* 0x000fe20008000406 */
[----:B0-----:R-:W-:-:S03]  /*17f0*/  CS2R R76, SRZ ;  /* 0x00000000004c7805 */ /* 0x001fc6000001ff00 */
[----:B------:R-:W-:Y:S04]  /*1800*/  STS.U16 [R3+UR6+0x3300], R14 ;  /* 0x0033000e03007988 */ /* 0x000fe80008000406 */
[----:B-----5:R-:W-:Y:S04]  /*1810*/  STS.U16 [R3+UR6+0x3500], R16 ;  /* 0x0035001003007988 */ /* 0x020fe80008000406 */
[----:B------:R-:W-:Y:S04]  /*1820*/  STS.U16 [R3+UR6+0x3700], R18 ;  /* 0x0037001203007988 */ /* 0x000fe80008000406 */
[----:B------:R-:W-:Y:S04]  /*1830*/  STS.U16 [R3+UR6+0x3900], R20 ;  /* 0x0039001403007988 */ /* 0x000fe80008000406 */
[----:B------:R-:W-:Y:S04]  /*1840*/  STS.U16 [R3+UR6+0x3b00], R22 ;  /* 0x003b001603007988 */ /* 0x000fe80008000406 */
[----:B------:R-:W-:Y:S04]  /*1850*/  STS.U16 [R3+UR6+0x3d00], R10 ;  /* 0x003d000a03007988 */ /* 0x000fe80008000406 */
[----:B------:R0:W-:Y:S02]  /*1860*/  STS.U16 [R3+UR6+0x3f00], R12 ;  /* 0x003f000c03007988 */ /* 0x0001e40008000406 */
[----:B0-----:R-:W-:Y:S01]  /*1870*/  LOP3.LUT R3, R2, 0x7f, RZ, 0xc0, !PT ;  /* 0x0000007f02037812 */ /* 0x001fe200078ec0ff */
[----:B------:R-:W-:Y:S06]  /*1880*/  BRA.U !UP0, `(.L_x_0) ;  /* 0x00000031081c7547 */ /* 0x000fec000b800000 */
[----:B------:R-:W0:Y:S01]  /*1890*/  LDC R57, c[0x0][0x3d8] ;  /* 0x0000f600ff397b82 */ /* 0x000e220000000800 */
[----:B------:R-:W1:Y:S01]  /*18a0*/  LDCU.64 UR4, c[0x0][0x3d0] ;  /* 0x00007a00ff0477ac */ /* 0x000e620008000a00 */
[----:B------:R-:W-:Y:S01]  /*18b0*/  SHF.R.U32.HI R4, RZ, 0x4, R2 ;  /* 0x00000004ff047819 */ /* 0x000fe20000011602 */
[----:B------:R-:W-:Y:S01]  /*18c0*/  IMAD.MOV.U32 R241, RZ, RZ, 0x3f800000 ;  /* 0x3f800000fff17424 */ /* 0x000fe200078e00ff */
[----:B------:R-:W-:Y:S01]  /*18d0*/  LOP3.LUT R5, R2, 0xf, RZ, 0xc0, !PT ;  /* 0x0000000f02057812 */ /* 0x000fe200078ec0ff */
[----:B------:R-:W-:Y:S01]  /*18e0*/  IMAD.MOV.U32 R238, RZ, RZ, 0x3f800000 ;  /* 0x3f800000ffee7424 */ /* 0x000fe200078e00ff */
[----:B------:R-:W-:Y:S02]  /*18f0*/  SGXT.U32 R4, R4, 0x3 ;  /* 0x000000030404781a */ /* 0x000fe40000000000 */
[----:B------:R-:W-:Y:S01]  /*1900*/  CS2R R124, SRZ ;  /* 0x00000000007c7805 */ /* 0x000fe2000001ff00 */
[----:B------:R-:W2:Y:S01]  /*1910*/  LDC.64 R62, c[0x0][0x390] ;  /* 0x0000e400ff3e7b82 */ /* 0x000ea20000000a00 */
[----:B------:R-:W-:-:S02]  /*1920*/  LOP3.LUT P0, RZ, R2, 0x3, RZ, 0xc0, !PT ;  /* 0x0000000302ff7812 */ /* 0x000fc4000780c0ff */
[----:B------:R-:W-:Y:S02]  /*1930*/  CS2R R126, SRZ ;  /* 0x00000000007e7805 */ /* 0x000fe4000001ff00 */
[----:B------:R-:W-:Y:S02]  /*1940*/  LOP3.LUT P1, RZ, R2, 0x1, RZ, 0xc0, !PT ;  /* 0x0000000102ff7812 */ /* 0x000fe4000782c0ff */
[----:B------:R-:W-:Y:S02]  /*1950*/  CS2R R120, SRZ ;  /* 0x0000000000787805 */ /* 0x000fe4000001ff00 */
[C---:B------:R-:W-:Y:S02]  /*1960*/  ISETP.GE.U32.AND P2, PT, R3.reuse, 0x40, PT ;  /* 0x000000400300780c */ /* 0x040fe40003f46070 */
[----:B------:R-:W-:Y:S02]  /*1970*/  CS2R R122, SRZ ;  /* 0x00000000007a7805 */ /* 0x000fe4000001ff00 */
[C---:B------:R-:W-:Y:S01]  /*1980*/  ISETP.LT.U32.AND P0, PT, R3.reuse, 0x40, !P0 ;  /* 0x000000400300780c */ /* 0x040fe20004701070 */
[----:B------:R-:W3:Y:S01]  /*1990*/  LDC.64 R230, c[0x0][0x3c0] ;  /* 0x0000f000ffe67b82 */ /* 0x000ee20000000a00 */
[----:B------:R-:W-:-:S02]  /*19a0*/  ISETP.LT.U32.AND P1, PT, R3, 0x40, !P1 ;  /* 0x000000400300780c */ /* 0x000fc40004f21070 */
[----:B------:R-:W-:Y:S01]  /*19b0*/  CS2R R116, SRZ ;  /* 0x0000000000747805 */ /* 0x000fe2000001ff00 */
[----:B-1----:R-:W-:Y:S01]  /*19c0*/  UIMAD UR4, UR7, UR4, URZ ;  /* 0x00000004070472a4 */ /* 0x002fe2000f8e02ff */
[----:B------:R-:W-:Y:S01]  /*19d0*/  IMAD R6, R5, UR5, RZ ;  /* 0x0000000505067c24 */ /* 0x000fe2000f8e02ff */
[----:B------:R-:W-:Y:S02]  /*19e0*/  MOV R240, 0x3f800000 ;  /* 0x3f80000000f07802 */ /* 0x000fe40000000f00 */
[----:B------:R-:W-:Y:S01]  /*19f0*/  CS2R R118, SRZ ;  /* 0x0000000000767805 */ /* 0x000fe2000001ff00 */
[----:B------:R-:W-:Y:S01]  /*1a00*/  USHF.L.U32 UR5, UR4, 0x1, URZ ;  /* 0x0000000104057899 */ /* 0x000fe200080006ff */
[----:B------:R-:W1:Y:S01]  /*1a10*/  LDC R12, c[0x0][0x3c8] ;  /* 0x0000f200ff0c7b82 */ /* 0x000e620000000800 */
[----:B0-----:R-:W-:Y:S01]  /*1a20*/  IMAD R8, R4, R57, RZ ;  /* 0x0000003904087224 */ /* 0x001fe200078e02ff */
[----:B------:R-:W-:Y:S01]  /*1a30*/  MOV R239, 0x3f800000 ;  /* 0x3f80000000ef7802 */ /* 0x000fe20000000f00 */
[C---:B------:R-:W-:Y:S01]  /*1a40*/  IMAD.SHL.U32 R7, R6.reuse, 0x2, RZ ;  /* 0x0000000206077824 */ /* 0x040fe200078e00ff */
[----:B------:R-:W-:Y:S01]  /*1a50*/  CS2R R112, SRZ ;  /* 0x0000000000707805 */ /* 0x000fe2000001ff00 */
[----:B------:R-:W-:Y:S01]  /*1a60*/  IMAD R9, R57, 0x8, R8 ;  /* 0x0000000839097824 */ /* 0x000fe200078e0208 */
[----:B------:R-:W-:Y:S01]  /*1a70*/  CS2R R114, SRZ ;  /* 0x0000000000727805 */ /* 0x000fe2000001ff00 */
[----:B------:R-:W-:Y:S01]  /*1a80*/  IMAD.HI R6, R6, 0x2, RZ ;  /* 0x0000000206067827 */ /* 0x000fe200078e02ff */
[----:B------:R-:W0:Y:S01]  /*1a90*/  LDC.64 R234, c[0x0][0x388] ;  /* 0x0000e200ffea7b82 */ /* 0x000e220000000a00 */
[----:B--2---:R-:W-:Y:S01]  /*1aa0*/  IADD3 R62, P5, P6, R7, UR5, R62 ;  /* 0x00000005073e7c10 */ /* 0x004fe2000febe03e */
[----:B------:R-:W-:Y:S01]  /*1ab0*/  UIMAD.WIDE UR4, UR4, 0x2, URZ ;  /* 0x00000002040478a5 */ /* 0x000fe2000f8e02ff */
[----:B------:R-:W-:-:S02]  /*1ac0*/  LEA R10, R57, R9, 0x3 ;  /* 0x00000009390a7211 */ /* 0x000fc400078e18ff */
[----:B------:R-:W-:Y:S02]  /*1ad0*/  CS2R R108, SRZ ;  /* 0x00000000006c7805 */ /* 0x000fe4000001ff00 */
[----:B------:R-:W-:Y:S02]  /*1ae0*/  CS2R R110, SRZ ;  /* 0x00000000006e7805 */ /* 0x000fe4000001ff00 */
[----:B------:R-:W-:Y:S02]  /*1af0*/  CS2R R104, SRZ ;  /* 0x0000000000687805 */ /* 0x000fe4000001ff00 */
[----:B------:R-:W-:Y:S01]  /*1b00*/  CS2R R106, SRZ ;  /* 0x00000000006a7805 */ /* 0x000fe2000001ff00 */
[----:B------:R-:W-:Y:S01]  /*1b10*/  IMAD R7, R57, 0x8, R10 ;  /* 0x0000000839077824 */ /* 0x000fe200078e020a */
[----:B------:R-:W-:Y:S01]  /*1b20*/  IADD3.X R64, PT, PT, R6, UR5, R63, P5, P6 ;  /* 0x0000000506407c10 */ /* 0x000fe2000afec43f */
[----:B---3--:R-:W-:Y:S01]  /*1b30*/  IMAD R4, R230, UR7, RZ ;  /* 0x00000007e6047c24 */ /* 0x008fe2000f8e02ff */
[C---:B------:R-:W-:Y:S01]  /*1b40*/  LEA R172, P5, R8.reuse, R62, 0x1 ;  /* 0x0000003e08ac7211 */ /* 0x040fe200078a08ff */
[----:B------:R-:W-:Y:S01]  /*1b50*/  IMAD R223, R231, 0x3, RZ ;  /* 0x00000003e7df7824 */ /* 0x000fe200078e02ff */
[----:B------:R-:W-:Y:S01]  /*1b60*/  LEA R11, R57, R7, 0x3 ;  /* 0x00000007390b7211 */ /* 0x000fe200078e18ff */
[----:B------:R-:W-:Y:S01]  /*1b70*/  IMAD.SHL.U32 R219, R231, 0x4, RZ ;  /* 0x00000004e7db7824 */ /* 0x000fe200078e00ff */
[----:B------:R-:W-:Y:S01]  /*1b80*/  LEA.HI.X.SX32 R173, R8, R64, 0x1, P5 ;  /* 0x0000004008ad7211 */ /* 0x000fe200028f0eff */
[----:B-1----:R-:W-:Y:S01]  /*1b90*/  IMAD R5, R3, R12, RZ ;  /* 0x0000000c03057224 */ /* 0x002fe200078e02ff */
[-C--:B------:R-:W-:Y:S01]  /*1ba0*/  LEA R166, P6, R7, R62.reuse, 0x1 ;  /* 0x0000003e07a67211 */ /* 0x080fe200078c08ff */
[----:B------:R-:W-:Y:S01]  /*1bb0*/  IMAD R215, R231, 0x5, RZ ;  /* 0x00000005e7d77824 */ /* 0x000fe200078e02ff */
[----:B------:R-:W-:Y:S01]  /*1bc0*/  LEA R168, P5, R10, R62, 0x1 ;  /* 0x0000003e0aa87211 */ /* 0x000fe200078a08ff */
[----:B------:R-:W-:Y:S01]  /*1bd0*/  IMAD R3, R12, 0x80, R5 ;  /* 0x000000800c037824 */ /* 0x000fe200078e0205 */
[-C--:B------:R-:W-:Y:S01]  /*1be0*/  LEA.HI.X.SX32 R167, R7, R64.reuse, 0x1, P6 ;  /* 0x0000004007a77211 */ /* 0x080fe200030f0eff */
[----:B------:R-:W-:Y:S01]  /*1bf0*/  IMAD R12, R57, 0x8, R11 ;  /* 0x00000008390c7824 */ /* 0x000fe200078e020b */
[----:B------:R-:W-:Y:S01]  /*1c00*/  LEA.HI.X.SX32 R169, R10, R64, 0x1, P5 ;  /* 0x000000400aa97211 */ /* 0x000fe200028f0eff */
[----:B------:R-:W-:Y:S01]  /*1c10*/  IMAD R211, R231, 0x6, RZ ;  /* 0x00000006e7d37824 */ /* 0x000fe200078e02ff */
[C---:B0-----:R-:W-:Y:S01]  /*1c20*/  LEA R234, P3, R4.reuse, R234, 0x1 ;  /* 0x000000ea04ea7211 */ /* 0x041fe200078608ff */
[----:B------:R-:W-:Y:S01]  /*1c30*/  IMAD R6, R57, 0x8, R12 ;  /* 0x0000000839067824 */ /* 0x000fe200078e020c */
[----:B------:R-:W-:Y:S01]  /*1c40*/  LEA R164, P5, R11, R62, 0x1 ;  /* 0x0000003e0ba47211 */ /* 0x000fe200078a08ff */
[C---:B------:R-:W-:Y:S01]  /*1c50*/  IMAD R207, R231.reuse, 0x7, RZ ;  /* 0x00000007e7cf7824 */ /* 0x040fe200078e02ff */
[----:B------:R-:W-:Y:S01]  /*1c60*/  LEA.HI.X.SX32 R4, R4, R235, 0x1, P3 ;  /* 0x000000eb04047211 */ /* 0x000fe200018f0eff */
[----:B------:R-:W-:Y:S01]  /*1c70*/  IMAD.SHL.U32 R203, R231, 0x8, RZ ;  /* 0x00000008e7cb7824 */ /* 0x000fe200078e00ff */
[-C--:B------:R-:W-:Y:S01]  /*1c80*/  LEA R236, P3, R5, R234.reuse, 0x1 ;  /* 0x000000ea05ec7211 */ /* 0x080fe200078608ff */
[----:B------:R-:W-:Y:S01]  /*1c90*/  IMAD R199, R231, 0x9, RZ ;  /* 0x00000009e7c77824 */ /* 0x000fe200078e02ff */
[----:B------:R-:W-:Y:S01]  /*1ca0*/  LEA R234, P4, R3, R234, 0x1 ;  /* 0x000000ea03ea7211 */ /* 0x000fe200078808ff */
[----:B------:R-:W-:Y:S01]  /*1cb0*/  IMAD R195, R231, 0xa, RZ ;  /* 0x0000000ae7c37824 */ /* 0x000fe200078e02ff */
[-C--:B------:R-:W-:Y:S01]  /*1cc0*/  LEA.HI.X.SX32 R237, R5, R4.reuse, 0x1, P3 ;  /* 0x0000000405ed7211 */ /* 0x080fe200018f0eff */
[----:B------:R-:W-:Y:S01]  /*1cd0*/  IMAD R191, R231, 0xb, RZ ;  /* 0x0000000be7bf7824 */ /* 0x000fe200078e02ff */
[----:B------:R-:W-:Y:S01]  /*1ce0*/  LEA.HI.X.SX32 R235, R3, R4, 0x1, P4 ;  /* 0x0000000403eb7211 */ /* 0x000fe200020f0eff */
[C---:B------:R-:W-:Y:S01]  /*1cf0*/  IMAD R187, R231.reuse, 0xc, RZ ;  /* 0x0000000ce7bb7824 */ /* 0x040fe200078e02ff */
[C---:B------:R-:W-:Y:S01]  /*1d00*/  LEA.HI R4, R2.reuse, 0x78, RZ, 0x1c ;  /* 0x0000007802047811 */ /* 0x040fe200078fe0ff */
[----:B------:R-:W-:Y:S01]  /*1d10*/  IMAD R183, R231, 0xd, RZ ;  /* 0x0000000de7b77824 */ /* 0x000fe200078e02ff */
[----:B------:R-:W-:Y:S01]  /*1d20*/  LEA R13, R57, R6, 0x4 ;  /* 0x00000006390d7211 */ /* 0x000fe200078e20ff */
[----:B------:R-:W-:Y:S01]  /*1d30*/  IMAD R179, R231, 0xe, RZ ;  /* 0x0000000ee7b37824 */ /* 0x000fe200078e02ff */
[----:B------:R-:W-:Y:S01]  /*1d40*/  LEA.HI R3, R2, 0x38, RZ, 0x1c ;  /* 0x0000003802037811 */ /* 0x000fe200078fe0ff */
[-C--:B------:R-:W-:Y:S01]  /*1d50*/  IMAD R17, R4, R57.reuse, RZ ;  /* 0x0000003904117224 */ /* 0x080fe200078e02ff */
[C---:B------:R-:W-:Y:S01]  /*1d60*/  LEA.HI R5, R2.reuse, 0xb8, RZ, 0x1c ;  /* 0x000000b802057811 */ /* 0x040fe200078fe0ff */
[----:B------:R-:W-:Y:S01]  /*1d70*/  IMAD R4, R57, 0x8, R13 ;  /* 0x0000000839047824 */ /* 0x000fe200078e020d */
[----:B------:R-:W-:Y:S01]  /*1d80*/  LEA.HI R2, R2, 0xf8, RZ, 0x1c ;  /* 0x000000f802027811 */ /* 0x000fe200078fe0ff */
[-C--:B------:R-:W-:Y:S01]  /*1d90*/  IMAD R3, R3, R57.reuse, RZ ;  /* 0x0000003903037224 */ /* 0x080fe200078e02ff */
[----:B------:R-:W-:Y:S01]  /*1da0*/  LEA R170, P4, R9, R62, 0x1 ;  /* 0x0000003e09aa7211 */ /* 0x000fe200078808ff */
[-C--:B------:R-:W-:Y:S01]  /*1db0*/  IMAD R31, R5, R57.reuse, RZ ;  /* 0x00000039051f7224 */ /* 0x080fe200078e02ff */
[-C--:B------:R-:W-:Y:S01]  /*1dc0*/  LEA.HI.X.SX32 R165, R11, R64.reuse, 0x1, P5 ;  /* 0x000000400ba57211 */ /* 0x080fe200028f0eff */
[----:B------:R-:W-:Y:S01]  /*1dd0*/  IMAD R47, R2, R57, RZ ;  /* 0x00000039022f7224 */ /* 0x000fe200078e02ff */
[----:B------:R-:W-:Y:S01]  /*1de0*/  LEA.HI.X.SX32 R171, R9, R64, 0x1, P4 ;  /* 0x0000004009ab7211 */ /* 0x000fe200020f0eff */
[----:B------:R-:W-:Y:S01]  /*1df0*/  IMAD R2, R57, 0x8, R4 ;  /* 0x0000000839027824 */ /* 0x000fe200078e0204 */
[-C--:B------:R-:W-:Y:S01]  /*1e00*/  LEA R14, P3, R3, R62.reuse, 0x1 ;  /* 0x0000003e030e7211 */ /* 0x080fe200078608ff */
[C---:B------:R-:W-:Y:S01]  /*1e10*/  IMAD R175, R231.reuse, 0xf, RZ ;  /* 0x0000000fe7af7824 */ /* 0x040fe200078e02ff */
[----:B------:R-:W-:Y:S01]  /*1e20*/  LEA R160, P5, R6, R62, 0x1 ;  /* 0x0000003e06a07211 */ /* 0x000fe200078a08ff */
[----:B------:R-:W-:Y:S01]  /*1e30*/  IMAD.WIDE R232, R231, 0x2, R236 ;  /* 0x00000002e7e87825 */ /* 0x000fe200078e02ec */
[----:B------:R-:W-:-:S02]  /*1e40*/  LEA R5, R57, R2, 0x3 ;  /* 0x0000000239057211 */ /* 0x000fc400078e18ff */
[----:B------:R-:W-:Y:S02]  /*1e50*/  CS2R R100, SRZ ;  /* 0x0000000000647805 */ /* 0x000fe4000001ff00 */
[----:B------:R-:W-:Y:S01]  /*1e60*/  LEA.HI.X.SX32 R15, R3, R64, 0x1, P3 ;  /* 0x00000040030f7211 */ /* 0x000fe200018f0eff */
[----:B------:R-:W-:Y:S01]  /*1e70*/  IMAD.WIDE R224, R223, 0x2, R236 ;  /* 0x00000002dfe07825 */ /* 0x000fe200078e02ec */
[----:B------:R-:W-:Y:S02]  /*1e80*/  LEA R162, P6, R12, R62, 0x1 ;  /* 0x0000003e0ca27211 */ /* 0x000fe400078c08ff */
[----:B------:R-:W-:Y:S02]  /*1e90*/  CS2R R102, SRZ ;  /* 0x0000000000667805 */ /* 0x000fe4000001ff00 */
[----:B------:R-:W-:Y:S01]  /*1ea0*/  LEA.HI.X.SX32 R161, R6, R64, 0x1, P5 ;  /* 0x0000004006a17211 */ /* 0x000fe200028f0eff */
[----:B------:R-:W-:Y:S01]  /*1eb0*/  IMAD R8, R57, 0x8, R5 ;  /* 0x0000000839087824 */ /* 0x000fe200078e0205 */
[----:B------:R-:W-:Y:S01]  /*1ec0*/  LEA R20, P3, R4, R62, 0x1 ;  /* 0x0000003e04147211 */ /* 0x000fe200078608ff */
[----:B------:R-:W-:Y:S01]  /*1ed0*/  IMAD.WIDE R220, R219, 0x2, R236 ;  /* 0x00000002dbdc7825 */ /* 0x000fe200078e02ec */
[----:B------:R-:W-:-:S02]  /*1ee0*/  LEA.HI.X.SX32 R163, R12, R64, 0x1, P6 ;  /* 0x000000400ca37211 */ /* 0x000fc400030f0eff */
[----:B------:R-:W-:Y:S02]  /*1ef0*/  CS2R R96, SRZ ;  /* 0x0000000000607805 */ /* 0x000fe4000001ff00 */
[----:B------:R-:W-:Y:S01]  /*1f00*/  LEA R18, P6, R13, R62, 0x1 ;  /* 0x0000003e0d127211 */ /* 0x000fe200078c08ff */
[----:B------:R-:W-:Y:S01]  /*1f10*/  IMAD R7, R57, 0x8, R8 ;  /* 0x0000000839077824 */ /* 0x000fe200078e0208 */
[----:B------:R-:W-:Y:S01]  /*1f20*/  LEA.HI.X.SX32 R21, R4, R64, 0x1, P3 ;  /* 0x0000004004157211 */ /* 0x000fe200018f0eff */
[--C-:B------:R-:W-:Y:S01]  /*1f30*/  IMAD.WIDE R216, R215, 0x2, R236.reuse ;  /* 0x00000002d7d87825 */ /* 0x100fe200078e02ec */
[----:B------:R-:W-:Y:S02]  /*1f40*/  LEA R22, P5, R2, R62, 0x1 ;  /* 0x0000003e02167211 */ /* 0x000fe400078a08ff */
[----:B------:R-:W-:Y:S02]  /*1f50*/  CS2R R98, SRZ ;  /* 0x0000000000627805 */ /* 0x000fe4000001ff00 */
[----:B------:R-:W-:Y:S01]  /*1f60*/  LEA R9, R57, R7, 0x3 ;  /* 0x0000000739097211 */ /* 0x000fe200078e18ff */
[----:B------:R-:W-:Y:S01]  /*1f70*/  IMAD.WIDE R212, R211, 0x2, R236 ;  /* 0x00000002d3d47825 */ /* 0x000fe200078e02ec */
[----:B------:R-:W-:-:S02]  /*1f80*/  LEA.HI.X.SX32 R19, R13, R64, 0x1, P6 ;  /* 0x000000400d137211 */ /* 0x000fc400030f0eff */
[----:B------:R-:W-:Y:S02]  /*1f90*/  CS2R R92, SRZ ;  /* 0x00000000005c7805 */ /* 0x000fe4000001ff00 */
[----:B------:R-:W-:Y:S01]  /*1fa0*/  LEA R24, P6, R5, R62, 0x1 ;  /* 0x0000003e05187211 */ /* 0x000fe200078c08ff */
[----:B------:R-:W-:Y:S01]  /*1fb0*/  IMAD R3, R57, 0x10, R9 ;  /* 0x0000001039037824 */ /* 0x000fe200078e0209 */
[-C--:B------:R-:W-:Y:S01]  /*1fc0*/  LEA.HI.X.SX32 R23, R2, R64.reuse, 0x1, P5 ;  /* 0x0000004002177211 */ /* 0x080fe200028f0eff */
[----:B------:R-:W-:Y:S01]  /*1fd0*/  IMAD.WIDE R208, R207, 0x2, R236 ;  /* 0x00000002cfd07825 */ /* 0x000fe200078e02ec */
[----:B------:R-:W-:Y:S02]  /*1fe0*/  LEA.HI.X.SX32 R25, R5, R64, 0x1, P6 ;  /* 0x0000004005197211 */ /* 0x000fe400030f0eff */
[----:B------:R-:W-:Y:S02]  /*1ff0*/  CS2R R94, SRZ ;  /* 0x00000000005e7805 */ /* 0x000fe4000001ff00 */
[-C--:B------:R-:W-:Y:S01]  /*2000*/  LEA R28, P6, R7, R62.reuse, 0x1 ;  /* 0x0000003e071c7211 */ /* 0x080fe200078c08ff */
[----:B------:R-:W-:Y:S01]  /*2010*/  IMAD R6, R57, 0x8, R3 ;  /* 0x0000000839067824 */ /* 0x000fe200078e0203 */
[----:B------:R-:W-:Y:S01]  /*2020*/  LEA R26, P5, R8, R62, 0x1 ;  /* 0x0000003e081a7211 */ /* 0x000fe200078a08ff */
[----:B------:R-:W-:Y:S01]  /*2030*/  IMAD.WIDE R204, R203, 0x2, R236 ;  /* 0x00000002cbcc7825 */ /* 0x000fe200078e02ec */
[----:B------:R-:W-:-:S02]  /*2040*/  LEA.HI.X.SX32 R29, R7, R64, 0x1, P6 ;  /* 0x00000040071d7211 */ /* 0x000fc400030f0eff */
[----:B------:R-:W-:Y:S02]  /*2050*/  CS2R R88, SRZ ;  /* 0x0000000000587805 */ /* 0x000fe4000001ff00 */
[----:B------:R-:W-:Y:S01]  /*2060*/  LEA R4, R57, R6, 0x3 ;  /* 0x0000000639047211 */ /* 0x000fe200078e18ff */
[----:B------:R-:W-:Y:S01]  /*2070*/  IMAD.WIDE R200, R199, 0x2, R236 ;  /* 0x00000002c7c87825 */ /* 0x000fe200078e02ec */
[----:B------:R-:W-:Y:S02]  /*2080*/  LEA R34, P6, R3, R62, 0x1 ;  /* 0x0000003e03227211 */ /* 0x000fe400078c08ff */
[----:B------:R-:W-:Y:S02]  /*2090*/  CS2R R90, SRZ ;  /* 0x00000000005a7805 */ /* 0x000fe4000001ff00 */
[-C--:B------:R-:W-:Y:S01]  /*20a0*/  LEA.HI.X.SX32 R27, R8, R64.reuse, 0x1, P5 ;  /* 0x00000040081b7211 */ /* 0x080fe200028f0eff */
[----:B------:R-:W-:Y:S01]  /*20b0*/  IMAD R2, R57, 0x8, R4 ;  /* 0x0000000839027824 */ /* 0x000fe200078e0204 */
[----:B------:R-:W-:Y:S01]  /*20c0*/  LEA.HI.X.SX32 R35, R3, R64, 0x1, P6 ;  /* 0x0000004003237211 */ /* 0x000fe200030f0eff */
[----:B------:R-:W-:Y:S01]  /*20d0*/  IMAD.WIDE R196, R195, 0x2, R236 ;  /* 0x00000002c3c47825 */ /* 0x000fe200078e02ec */
[----:B------:R-:W-:-:S02]  /*20e0*/  LEA R32, P5, R9, R62, 0x1 ;  /* 0x0000003e09207211 */ /* 0x000fc400078a08ff */
        /* <DEDUP_REMOVED lines=11> */
[----:B------:R-:W-:Y:S01]  /*21a0*/  LEA.HI.X.SX32 R39, R4, R64, 0x1, P5 ;  /* 0x0000004004277211 */ /* 0x000fe200028f0eff */
[----:B------:R-:W-:Y:S01]  /*21b0*/  IMAD R3, R57, 0x8, R7 ;  /* 0x0000000839037824 */ /* 0x000fe200078e0207 */
[-C--:B------:R-:W-:Y:S01]  /*21c0*/  LEA R42, P5, R5, R62.reuse, 0x1 ;  /* 0x0000003e052a7211 */ /* 0x080fe200078a08ff */
[----:B------:R-:W-:Y:S01]  /*21d0*/  IMAD.WIDE R184, R183, 0x2, R236 ;  /* 0x00000002b7b87825 */ /* 0x000fe200078e02ec */
[----:B------:R-:W-:Y:S02]  /*21e0*/  LEA R16, P4, R17, R62, 0x1 ;  /* 0x0000003e11107211 */ /* 0x000fe400078808ff */
[----:B------:R-:W-:Y:S02]  /*21f0*/  CS2R R72, SRZ ;  /* 0x0000000000487805 */ /* 0x000fe4000001ff00 */
[----:B------:R-:W-:Y:S01]  /*2200*/  LEA.HI.X.SX32 R43, R5, R64, 0x1, P5 ;  /* 0x00000040052b7211 */ /* 0x000fe200028f0eff */
[----:B------:R-:W-:Y:S01]  /*2210*/  IMAD R8, R57, 0x10, R3 ;  /* 0x0000001039087824 */ /* 0x000fe200078e0203 */
[-C--:B------:R-:W-:Y:S01]  /*2220*/  LEA R48, P5, R3, R62.reuse, 0x1 ;  /* 0x0000003e03307211 */ /* 0x080fe200078a08ff */
[----:B------:R-:W-:Y:S01]  /*2230*/  IMAD.WIDE R180, R179, 0x2, R236 ;  /* 0x00000002b3b47825 */ /* 0x000fe200078e02ec */
[----:B------:R-:W-:-:S02]  /*2240*/  LEA R30, P3, R31, R62, 0x1 ;  /* 0x0000003e1f1e7211 */ /* 0x000fc400078608ff */
[----:B------:R-:W-:Y:S02]  /*2250*/  CS2R R74, SRZ ;  /* 0x00000000004a7805 */ /* 0x000fe4000001ff00 */
[----:B------:R-:W-:Y:S01]  /*2260*/  LEA R2, R57, R8, 0x3 ;  /* 0x0000000839027211 */ /* 0x000fe200078e18ff */
[----:B------:R-:W-:Y:S01]  /*2270*/  IMAD.WIDE R176, R175, 0x2, R236 ;  /* 0x00000002afb07825 */ /* 0x000fe200078e02ec */
[----:B------:R-:W-:Y:S02]  /*2280*/  LEA.HI.X.SX32 R17, R17, R64, 0x1, P4 ;  /* 0x0000004011117211 */ /* 0x000fe400020f0eff */
[----:B------:R-:W-:Y:S02]  /*2290*/  CS2R R76, SRZ ;  /* 0x00000000004c7805 */ /* 0x000fe4000001ff00 */
[----:B------:R-:W-:Y:S01]  /*22a0*/  LEA R44, P6, R7, R62, 0x1 ;  /* 0x0000003e072c7211 */ /* 0x000fe200078c08ff */
[----:B------:R-:W-:Y:S01]  /*22b0*/  IMAD R4, R57, 0x8, R2 ;  /* 0x0000000839047824 */ /* 0x000fe200078e0202 */
[----:B------:R-:W-:Y:S01]  /*22c0*/  LEA.HI.X.SX32 R49, R3, R64, 0x1, P5 ;  /* 0x0000004003317211 */ /* 0x000fe200028f0eff */
[----:B------:R-:W-:Y:S01]  /*22d0*/  IMAD.MOV.U32 R9, RZ, RZ, -0x800000 ;  /* 0xff800000ff097424 */ /* 0x000fe200078e00ff */
[----:B------:R-:W-:Y:S01]  /*22e0*/  LEA R36, P4, R6, R62, 0x1 ;  /* 0x0000003e06247211 */ /* 0x000fe200078808ff */
[----:B------:R-:W-:Y:S01]  /*22f0*/  IMAD R5, R57, 0x8, R4 ;  /* 0x0000000839057824 */ /* 0x000fe200078e0204 */
[-C--:B------:R-:W-:Y:S01]  /*2300*/  LEA.HI.X.SX32 R45, R7, R64.reuse, 0x1, P6 ;  /* 0x00000040072d7211 */ /* 0x080fe200030f0eff */
[----:B------:R-:W-:Y:S01]  /*2310*/  IMAD.MOV.U32 R10, RZ, RZ, -0x800000 ;  /* 0xff800000ff0a7424 */ /* 0x000fe200078e00ff */
[----:B------:R-:W-:-:S02]  /*2320*/  LEA.HI.X.SX32 R31, R31, R64, 0x1, P3 ;  /* 0x000000401f1f7211 */ /* 0x000fc400018f0eff */
[----:B------:R-:W-:Y:S02]  /*2330*/  CS2R R78, SRZ ;  /* 0x00000000004e7805 */ /* 0x000fe4000001ff00 */
[C---:B------:R-:W-:Y:S02]  /*2340*/  LEA R3, R57.reuse, R5, 0x3 ;  /* 0x0000000539037211 */ /* 0x040fe400078e18ff */
[----:B------:R-:W-:Y:S02]  /*2350*/  CS2R R80, SRZ ;  /* 0x0000000000507805 */ /* 0x000fe4000001ff00 */
[----:B------:R-:W-:Y:S02]  /*2360*/  LEA.HI.X.SX32 R37, R6, R64, 0x1, P4 ;  /* 0x0000004006257211 */ /* 0x000fe400020f0eff */
[----:B------:R-:W-:Y:S02]  /*2370*/  CS2R R82, SRZ ;  /* 0x0000000000527805 */ /* 0x000fe4000001ff00 */
[-C--:B------:R-:W-:Y:S01]  /*2380*/  LEA R50, P6, R8, R62.reuse, 0x1 ;  /* 0x0000003e08327211 */ /* 0x080fe200078c08ff */
[----:B------:R-:W-:Y:S01]  /*2390*/  IMAD R6, R57, 0x8, R3 ;  /* 0x0000000839067824 */ /* 0x000fe200078e0203 */
[----:B------:R-:W-:-:S02]  /*23a0*/  LEA R52, P3, R2, R62, 0x1 ;  /* 0x0000003e02347211 */ /* 0x000fc400078608ff */
[----:B------:R-:W-:Y:S02]  /*23b0*/  CS2R R84, SRZ ;  /* 0x0000000000547805 */ /* 0x000fe4000001ff00 */
[----:B------:R-:W-:Y:S02]  /*23c0*/  LEA.HI.X.SX32 R51, R8, R64, 0x1, P6 ;  /* 0x0000004008337211 */ /* 0x000fe400030f0eff */
[----:B------:R-:W-:Y:S02]  /*23d0*/  CS2R R86, SRZ ;  /* 0x0000000000567805 */ /* 0x000fe4000001ff00 */
[----:B------:R-:W-:Y:S01]  /*23e0*/  LEA R54, P5, R4, R62, 0x1 ;  /* 0x0000003e04367211 */ /* 0x000fe200078a08ff */
[----:B------:R-:W-:Y:S01]  /*23f0*/  IMAD.WIDE R222, R223, 0x2, R234 ;  /* 0x00000002dfde7825 */ /* 0x000fe200078e02ea */
[----:B------:R-:W-:Y:S01]  /*2400*/  LEA.HI.X.SX32 R53, R2, R64, 0x1, P3 ;  /* 0x0000004002357211 */ /* 0x000fe200018f0eff */
[----:B------:R-:W0:Y:S01]  /*2410*/  LDCU UR12, c[0x0][0x3f0] ;  /* 0x00007e00ff0c77ac */ /* 0x000e220008000800 */
[----:B------:R-:W-:Y:S01]  /*2420*/  LEA R56, P6, R5, R62, 0x1 ;  /* 0x0000003e05387211 */ /* 0x000fe200078c08ff */
[----:B------:R-:W-:Y:S01]  /*2430*/  IMAD R2, R57, 0x8, R6 ;  /* 0x0000000839027824 */ /* 0x000fe200078e0206 */
[----:B------:R-:W-:Y:S01]  /*2440*/  LEA.HI.X.SX32 R55, R4, R64, 0x1, P5 ;  /* 0x0000004004377211 */ /* 0x000fe200028f0eff */
[--C-:B------:R-:W-:Y:S01]  /*2450*/  IMAD.WIDE R218, R219, 0x2, R234.reuse ;  /* 0x00000002dbda7825 */ /* 0x100fe200078e02ea */
[----:B------:R-:W-:Y:S01]  /*2460*/  LEA R46, P4, R47, R62, 0x1 ;  /* 0x0000003e2f2e7211 */ /* 0x000fe200078808ff */
[----:B------:R-:W1:Y:S01]  /*2470*/  LDCU UR9, c[0x0][0x3a8] ;  /* 0x00007500ff0977ac */ /* 0x000e620008000800 */
[----:B------:R-:W-:Y:S01]  /*2480*/  LEA.HI.X.SX32 R57, R5, R64, 0x1, P6 ;  /* 0x0000004005397211 */ /* 0x000fe200030f0eff */
[----:B------:R-:W-:Y:S01]  /*2490*/  IMAD.MOV.U32 R5, RZ, RZ, RZ ;  /* 0x000000ffff057224 */ /* 0x000fe200078e00ff */
[-C--:B------:R-:W-:Y:S01]  /*24a0*/  LEA R58, P3, R3, R62.reuse, 0x1 ;  /* 0x0000003e033a7211 */ /* 0x080fe200078608ff */
[--C-:B------:R-:W-:Y:S01]  /*24b0*/  IMAD.WIDE R214, R215, 0x2, R234.reuse ;  /* 0x00000002d7d67825 */ /* 0x100fe200078e02ea */
[-C--:B------:R-:W-:Y:S01]  /*24c0*/  LEA R60, P5, R6, R62.reuse, 0x1 ;  /* 0x0000003e063c7211 */ /* 0x080fe200078a08ff */
[----:B------:R-:W-:Y:S01]  /*24d0*/  UMOV UR4, URZ ;  /* 0x000000ff00047c82 */ /* 0x000fe20008000000 */
[C---:B------:R-:W-:Y:S01]  /*24e0*/  SHF.L.U32 R227, R231.reuse, 0x1, RZ ;  /* 0x00000001e7e37819 */ /* 0x040fe200000006ff */
[----:B------:R-:W-:Y:S01]  /*24f0*/  IMAD.WIDE R230, R231, 0x2, R234 ;  /* 0x00000002e7e67825 */ /* 0x000fe200078e02ea */
[----:B------:R-:W-:-:S02]  /*2500*/  LEA R62, P6, R2, R62, 0x1 ;  /* 0x0000003e023e7211 */ /* 0x000fc400078c08ff */
[-C--:B------:R-:W-:Y:S01]  /*2510*/  LEA.HI.X.SX32 R47, R47, R64.reuse, 0x1, P4 ;  /* 0x000000402f2f7211 */ /* 0x080fe200020f0eff */
[----:B------:R-:W-:Y:S01]  /*2520*/  IMAD.WIDE R228, R227, 0x2, R236 ;  /* 0x00000002e3e47825 */ /* 0x000fe200078e02ec */
[-C--:B------:R-:W-:Y:S02]  /*2530*/  LEA.HI.X.SX32 R59, R3, R64.reuse, 0x1, P3 ;  /* 0x00000040033b7211 */ /* 0x080fe400018f0eff */
[-C--:B------:R-:W-:Y:S01]  /*2540*/  LEA.HI.X.SX32 R61, R6, R64.reuse, 0x1, P5 ;  /* 0x00000040063d7211 */ /* 0x080fe200028f0eff */
[----:B------:R-:W-:Y:S01]  /*2550*/  IMAD.MOV.U32 R3, RZ, RZ, RZ ;  /* 0x000000ffff037224 */ /* 0x000fe200078e00ff */
[----:B------:R-:W-:Y:S02]  /*2560*/  LEA.HI.X.SX32 R63, R2, R64, 0x1, P6 ;  /* 0x00000040023f7211 */ /* 0x000fe400030f0eff */
[----:B------:R-:W-:Y:S02]  /*2570*/  CS2R R64, SRZ ;  /* 0x0000000000407805 */ /* 0x000fe4000001ff00 */
[----:B------:R-:W-:Y:S01]  /*2580*/  MOV R7, 0xff800000 ;  /* 0xff80000000077802 */ /* 0x000fe20000000f00 */
[----:B------:R-:W-:Y:S01]  /*2590*/  IMAD.WIDE R226, R227, 0x2, R234 ;  /* 0x00000002e3e27825 */ /* 0x000fe200078e02ea */
[----:B------:R-:W-:-:S03]  /*25a0*/  MOV R8, 0xff800000 ;  /* 0xff80000000087802 */ /* 0x000fc60000000f00 */
[----:B------:R-:W-:-:S04]  /*25b0*/  IMAD.WIDE R210, R211, 0x2, R234 ;  /* 0x00000002d3d27825 */ /* 0x000fc800078e02ea */
        /* <DEDUP_REMOVED lines=8> */
[----:B01----:R-:W-:-:S07]  /*2640*/  IMAD.WIDE R174, R175, 0x2, R234 ;  /* 0x00000002afae7825 */ /* 0x003fce00078e02ea */
.L_x_1:
[----:B------:R-:W-:-:S04]  /*2650*/  IMAD.WIDE R128, R5, 0x2, R234 ;  /* 0x0000000205807825 */ /* 0x000fc800078e02ea */
[C---:B------:R-:W-:Y:S01]  /*2660*/  IMAD.WIDE R148, R5.reuse, 0x2, R204 ;  /* 0x0000000205947825 */ /* 0x040fe200078e02cc */
[----:B------:R0:W2:Y:S03]  /*2670*/  LDG.E.U16 R6, desc[UR10][R128.64] ;  /* 0x0000000a80067981 */ /* 0x0000a6000c1e1500 */
[C---:B------:R-:W-:Y:S01]  /*2680*/  IMAD.WIDE R12, R5.reuse, 0x2, R236 ;  /* 0x00000002050c7825 */ /* 0x040fe200078e02ec */
[----:B------:R-:W3:Y:S03]  /*2690*/  LDG.E.U16 R11, desc[UR10][R148.64] ;  /* 0x0000000a940b7981 */ /* 0x000ee6000c1e1500 */
[C---:B------:R-:W-:Y:S01]  /*26a0*/  IMAD.WIDE R136, R5.reuse, 0x2, R224 ;  /* 0x0000000205887825 */ /* 0x040fe200078e02e0 */
[----:B------:R1:W4:Y:S03]  /*26b0*/  LDG.E.U16 R155, desc[UR10][R12.64] ;  /* 0x0000000a0c9b7981 */ /* 0x000326000c1e1500 */
[C---:B------:R-:W-:Y:S01]  /*26c0*/  IMAD.WIDE R138, R5.reuse, 0x2, R222 ;  /* 0x00000002058a7825 */ /* 0x040fe200078e02de */
[----:B------:R5:W4:Y:S03]  /*26d0*/  LDG.E.U16 R143, desc[UR10][R136.64] ;  /* 0x0000000a888f7981 */ /* 0x000b26000c1e1500 */
[C---:B0-----:R-:W-:Y:S01]  /*26e0*/  IMAD.WIDE R128, R5.reuse, 0x2, R218 ;  /* 0x0000000205807825 */ /* 0x041fe200078e02da */
[----:B------:R0:W4:Y:S03]  /*26f0*/  LDG.E.U16 R145, desc[UR10][R138.64] ;  /* 0x0000000a8a917981 */ /* 0x000126000c1e1500 */
[C---:B-1----:R-:W-:Y:S01]  /*2700*/  IMAD.WIDE R12, R5.reuse, 0x2, R220 ;  /* 0x00000002050c7825 */ /* 0x042fe200078e02dc */
[----:B------:R-:W4:Y:S03]  /*2710*/  LDG.E.U16 R144, desc[UR10][R128.64] ;  /* 0x0000000a80907981 */ /* 0x000f26000c1e1500 */
[C---:B------:R-:W-:Y:S01]  /*2720*/  IMAD.WIDE R130, R5.reuse, 0x2, R230 ;  /* 0x0000000205827825 */ /* 0x040fe200078e02e6 */
[----:B------:R1:W4:Y:S03]  /*2730*/  LDG.E.U16 R146, desc[UR10][R12.64] ;  /* 0x0000000a0c927981 */ /* 0x000326000c1e1500 */
[C---:B------:R-:W-:Y:S01]  /*2740*/  IMAD.WIDE R132, R5.reuse, 0x2, R228 ;  /* 0x0000000205847825 */ /* 0x040fe200078e02e4 */
[----:B------:R0:W4:Y:S03]  /*2750*/  LDG.E.U16 R153, desc[UR10][R130.64] ;  /* 0x0000000a82997981 */ /* 0x000126000c1e1500 */
[C---:B------:R-:W-:Y:S01]  /*2760*/  IMAD.WIDE R150, R5.reuse, 0x2, R202 ;  /* 0x0000000205967825 */ /* 0x040fe200078e02ca */
[----:B------:R0:W4:Y:S03]  /*2770*/  LDG.E.U16 R147, desc[UR10][R132.64] ;  /* 0x0000000a84937981 */ /* 0x000126000c1e1500 */
[C---:B------:R-:W-:Y:S01]  /*2780*/  IMAD.WIDE R156, R5.reuse, 0x2, R232 ;  /* 0x00000002059c7825 */ /* 0x040fe200078e02e8 */
[----:B------:R-:W4:Y:S03]  /*2790*/  LDG.E.U16 R152, desc[UR10][R150.64] ;  /* 0x0000000a96987981 */ /* 0x000f26000c1e1500 */
[----:B-----5:R-:W-:-:S02]  /*27a0*/  IMAD.WIDE R136, R5, 0x2, R210 ;  /* 0x0000000205887825 */ /* 0x020fc400078e02d2 */
[----:B------:R-:W5:Y:S02]  /*27b0*/  LDG.E.U16 R156, desc[UR10][R156.64] ;  /* 0x0000000a9c9c7981 */ /* 0x000f64000c1e1500 */
[C---:B------:R-:W-:Y:S02]  /*27c0*/  IMAD.WIDE R134, R5.reuse, 0x2, R226 ;  /* 0x0000000205867825 */ /* 0x040fe400078e02e2 */
[----:B------:R0:W5:Y:S02]  /*27d0*/  LDG.E.U16 R151, desc[UR10][R136.64] ;  /* 0x0000000a88977981 */ /* 0x000164000c1e1500 */
[C---:B------:R-:W-:Y:S02]  /*27e0*/  IMAD.WIDE R242, R5.reuse, 0x2, R200 ;  /* 0x0000000205f27825 */ /* 0x040fe400078e02c8 */
[----:B------:R0:W5:Y:S02]  /*27f0*/  LDG.E.U16 R142, desc[UR10][R134.64] ;  /* 0x0000000a868e7981 */ /* 0x000164000c1e1500 */
[----:B------:R-:W-:-:S02]  /*2800*/  IMAD.WIDE R244, R5, 0x2, R198 ;  /* 0x0000000205f47825 */ /* 0x000fc400078e02c6 */
[----:B------:R-:W5:Y:S02]  /*2810*/  LDG.E.U16 R154, desc[UR10][R242.64] ;  /* 0x0000000af29a7981 */ /* 0x000f64000c1e1500 */
[C---:B------:R-:W-:Y:S02]  /*2820*/  IMAD.WIDE R140, R5.reuse, 0x2, R214 ;  /* 0x00000002058c7825 */ /* 0x040fe400078e02d6 */
[----:B------:R-:W5:Y:S02]  /*2830*/  LDG.E.U16 R157, desc[UR10][R244.64] ;  /* 0x0000000af49d7981 */ /* 0x000f64000c1e1500 */
[C---:B0-----:R-:W-:Y:S02]  /*2840*/  IMAD.WIDE R138, R5.reuse, 0x2, R212 ;  /* 0x00000002058a7825 */ /* 0x041fe400078e02d4 */
[----:B------:R-:W5:Y:S02]  /*2850*/  LDG.E.U16 R149, desc[UR10][R140.64] ;  /* 0x0000000a8c957981 */ /* 0x000f64000c1e1500 */
[----:B------:R-:W-:-:S02]  /*2860*/  IMAD.WIDE R158, R5, 0x2, R216 ;  /* 0x00000002059e7825 */ /* 0x000fc400078e02d8 */
[----:B------:R0:W5:Y:S02]  /*2870*/  LDG.E.U16 R150, desc[UR10][R138.64] ;  /* 0x0000000a8a967981 */ /* 0x000164000c1e1500 */
[C---:B-1----:R-:W-:Y:S02]  /*2880*/  IMAD.WIDE R12, R5.reuse, 0x2, R208 ;  /* 0x00000002050c7825 */ /* 0x042fe400078e02d0 */
[----:B------:R-:W5:Y:S02]  /*2890*/  LDG.E.U16 R148, desc[UR10][R158.64] ;  /* 0x0000000a9e947981 */ /* 0x000f64000c1e1500 */
[C---:B------:R-:W-:Y:S02]  /*28a0*/  IMAD.WIDE R128, R5.reuse, 0x2, R206 ;  /* 0x0000000205807825 */ /* 0x040fe400078e02ce */
[----:B------:R1:W5:Y:S02]  /*28b0*/  LDG.E.U16 R242, desc[UR10][R12.64] ;  /* 0x0000000a0cf27981 */ /* 0x000364000c1e1500 */
[----:B------:R-:W-:-:S02]  /*28c0*/  IMAD.WIDE R130, R5, 0x2, R196 ;  /* 0x0000000205827825 */ /* 0x000fc400078e02c4 */
[----:B------:R0:W5:Y:S02]  /*28d0*/  LDG.E.U16 R243, desc[UR10][R128.64] ;  /* 0x0000000a80f37981 */ /* 0x000164000c1e1500 */
[C---:B------:R-:W-:Y:S02]  /*28e0*/  IMAD.WIDE R132, R5.reuse, 0x2, R194 ;  /* 0x0000000205847825 */ /* 0x040fe400078e02c2 */
[----:B------:R0:W5:Y:S02]  /*28f0*/  LDG.E.U16 R158, desc[UR10][R130.64] ;  /* 0x0000000a829e7981 */ /* 0x000164000c1e1500 */
[C---:B------:R-:W-:Y:S02]  /*2900*/  IMAD.WIDE R136, R5.reuse, 0x2, R190 ;  /* 0x0000000205887825 */ /* 0x040fe400078e02be */
[----:B------:R1:W5:Y:S02]  /*2910*/  LDG.E.U16 R159, desc[UR10][R132.64] ;  /* 0x0000000a849f7981 */ /* 0x000364000c1e1500 */
[----:B------:R-:W-:-:S02]  /*2920*/  IMAD.WIDE R134, R5, 0x2, R192 ;  /* 0x0000000205867825 */ /* 0x000fc400078e02c0 */
[----:B------:R1:W5:Y:S02]  /*2930*/  LDG.E.U16 R245, desc[UR10][R136.64] ;  /* 0x0000000a88f57981 */ /* 0x000364000c1e1500 */
[C---:B0-----:R-:W-:Y:S02]  /*2940*/  IMAD.WIDE R138, R5.reuse, 0x2, R188 ;  /* 0x00000002058a7825 */ /* 0x041fe400078e02bc */
[----:B------:R0:W5:Y:S02]  /*2950*/  LDG.E.U16 R244, desc[UR10][R134.64] ;  /* 0x0000000a86f47981 */ /* 0x000164000c1e1500 */
[C---:B------:R-:W-:Y:S02]  /*2960*/  IMAD.WIDE R140, R5.reuse, 0x2, R186 ;  /* 0x00000002058c7825 */ /* 0x040fe400078e02ba */
[----:B------:R-:W5:Y:S02]  /*2970*/  LDG.E.U16 R138, desc[UR10][R138.64] ;  /* 0x0000000a8a8a7981 */ /* 0x000f64000c1e1500 */
[----:B-1----:R-:W-:-:S02]  /*2980*/  IMAD.WIDE R12, R5, 0x2, R184 ;  /* 0x00000002050c7825 */ /* 0x002fc400078e02b8 */
[----:B------:R1:W5:Y:S02]  /*2990*/  LDG.E.U16 R140, desc[UR10][R140.64] ;  /* 0x0000000a8c8c7981 */ /* 0x000364000c1e1500 */
[C---:B------:R-:W-:Y:S02]  /*29a0*/  IMAD.WIDE R128, R5.reuse, 0x2, R182 ;  /* 0x0000000205807825 */ /* 0x040fe400078e02b6 */
[----:B------:R0:W5:Y:S02]  /*29b0*/  LDG.E.U16 R12, desc[UR10][R12.64] ;  /* 0x0000000a0c0c7981 */ /* 0x000164000c1e1500 */
[C---:B------:R-:W-:Y:S02]  /*29c0*/  IMAD.WIDE R130, R5.reuse, 0x2, R180 ;  /* 0x0000000205827825 */ /* 0x040fe400078e02b4 */
[----:B------:R-:W5:Y:S02]  /*29d0*/  LDG.E.U16 R128, desc[UR10][R128.64] ;  /* 0x0000000a80807981 */ /* 0x000f64000c1e1500 */
[----:B------:R-:W-:-:S02]  /*29e0*/  IMAD.WIDE R132, R5, 0x2, R178 ;  /* 0x0000000205847825 */ /* 0x000fc400078e02b2 */
[----:B------:R-:W5:Y:S02]  /*29f0*/  LDG.E.U16 R130, desc[UR10][R130.64] ;  /* 0x0000000a82827981 */ /* 0x000f64000c1e1500 */
[C---:B------:R-:W-:Y:S02]  /*2a00*/  IMAD.WIDE R136, R5.reuse, 0x2, R174 ;  /* 0x0000000205887825 */ /* 0x040fe400078e02ae */
[----:B------:R1:W5:Y:S02]  /*2a10*/  LDG.E.U16 R132, desc[UR10][R132.64] ;  /* 0x0000000a84847981 */ /* 0x000364000c1e1500 */
[----:B0-----:R-:W-:Y:S02]  /*2a20*/  IMAD.WIDE R134, R5, 0x2, R176 ;  /* 0x0000000205867825 */ /* 0x001fe400078e02b0 */
[----:B------:R-:W5:Y:S04]  /*2a30*/  LDG.E.U16 R136, desc[UR10][R136.64] ;  /* 0x0000000a88887981 */ /* 0x000f68000c1e1500 */
[----:B------:R0:W5:Y:S01]  /*2a40*/  LDG.E.U16 R139, desc[UR10][R134.64] ;  /* 0x0000000a868b7981 */ /* 0x000162000c1e1500 */
[----:B-1----:R-:W1:Y:S02]  /*2a50*/  S2R R141, SR_TID.X ;  /* 0x00000000008d7919 */ /* 0x002e640000002100 */
[C---:B-1----:R-:W-:Y:S01]  /*2a60*/  LOP3.LUT R13, R141.reuse, 0x7f, RZ, 0xc0, !PT ;  /* 0x0000007f8d0d7812 */ /* 0x042fe200078ec0ff */
[----:B------:R-:W-:-:S04]  /*2a70*/  IMAD.SHL.U32 R133, R141, 0x8, RZ ;  /* 0x000000088d857824 */ /* 0x000fc800078e00ff */
[----:B------:R-:W-:Y:S01]  /*2a80*/  IMAD.SHL.U32 R13, R13, 0x2, RZ ;  /* 0x000000020d0d7824 */ /* 0x000fe200078e00ff */
[----:B------:R-:W-:Y:S01]  /*2a90*/  BAR.SYNC.DEFER_BLOCKING 0x0 ;  /* 0x0000000000007b1d */ /* 0x000fe20000010000 */
[C---:B------:R-:W-:Y:S02]  /*2aa0*/  LOP3.LUT R131, R141.reuse, 0x7, RZ, 0xc0, !PT ;  /* 0x000000078d837812 */ /* 0x040fe400078ec0ff */
[----:B0-----:R-:W-:-:S04]  /*2ab0*/  LOP3.LUT R134, R141, 0x20, RZ, 0xc0, !PT ;  /* 0x000000208d867812 */ /* 0x001fc800078ec0ff */
[----:B------:R-:W-:Y:S02]  /*2ac0*/  LEA R134, R131, R134, 0x2 ;  /* 0x0000008683867211 */ /* 0x000fe400078e10ff */
[C---:B------:R-:W-:Y:S02]  /*2ad0*/  LOP3.LUT R129, R13.reuse, 0x10, RZ, 0x3c, !PT ;  /* 0x000000100d817812 */ /* 0x040fe400078e3cff */
[C---:B------:R-:W-:Y:S02]  /*2ae0*/  LOP3.LUT R135, R13.reuse, 0x60, RZ, 0x3c, !PT ;  /* 0x000000600d877812 */ /* 0x040fe400078e3cff */
[----:B------:R-:W-:Y:S01]  /*2af0*/  LOP3.LUT R137, R13, 0x70, RZ, 0x3c, !PT ;  /* 0x000000700d897812 */ /* 0x000fe200078e3cff */
[----:B--2---:R0:W-:Y:S04]  /*2b00*/  STS.U16 [R13+UR6+0x4100], R6 ;  /* 0x004100060d007988 */ /* 0x0041e80008000406 */
[----:B---3--:R1:W-:Y:S01]  /*2b10*/  STS.U16 [R13+UR6+0x5000], R11 ;  /* 0x0050000b0d007988 */ /* 0x0083e20008000406 */
[----:B0-----:R-:W-:-:S05]  /*2b20*/  LOP3.LUT R6, R133, 0x30, RZ, 0xc0, !PT ;  /* 0x0000003085067812 */ /* 0x001fca00078ec0ff */
[----:B-1----:R-:W-:Y:S01]  /*2b30*/  IMAD R11, R131, 0x40, R6 ;  /* 0x00000040830b7824 */ /* 0x002fe200078e0206 */
[----:B------:R-:W-:Y:S01]  /*2b40*/  SHF.L.U32 R6, R141, 0x1, RZ ;  /* 0x000000018d067819 */ /* 0x000fe200000006ff */
[----:B------:R-:W-:Y:S01]  /*2b50*/  IMAD.SHL.U32 R131, R131, 0x10, RZ ;  /* 0x0000001083837824 */ /* 0x000fe200078e00ff */
[----:B----4-:R-:W-:Y:S04]  /*2b60*/  STS.U16 [R13+UR6+0x4000], R155 ;  /* 0x0040009b0d007988 */ /* 0x010fe80008000406 */
[--C-:B------:R-:W-:Y:S02]  /*2b70*/  LOP3.LUT R133, R131, 0x30, R6.reuse, 0x78, !PT ;  /* 0x0000003083857812 */ /* 0x100fe400078e7806 */
[----:B------:R-:W-:Y:S02]  /*2b80*/  LOP3.LUT R131, R11, 0x10, R6, 0x78, !PT ;  /* 0x000000100b837812 */ /* 0x000fe400078e7806 */
[----:B------:R-:W-:Y:S01]  /*2b90*/  LOP3.LUT R6, R141, 0x10, RZ, 0xc0, !PT ;  /* 0x000000108d067812 */ /* 0x000fe200078ec0ff */
[----:B------:R-:W-:Y:S01]  /*2ba0*/  IMAD.U32 R11, R134, 0x80, R133 ;  /* 0x00000080860b7824 */ /* 0x000fe200078e0085 */
[----:B------:R-:W-:-:S03]  /*2bb0*/  LOP3.LUT R134, R13, 0x30, RZ, 0x3c, !PT ;  /* 0x000000300d867812 */ /* 0x000fc600078e3cff */
[----:B------:R-:W-:Y:S01]  /*2bc0*/  IMAD R6, R6, 0x20, R131 ;  /* 0x0000002006067824 */ /* 0x000fe200078e0283 */
[C---:B------:R-:W-:Y:S01]  /*2bd0*/  LOP3.LUT R131, R13.reuse, 0x40, RZ, 0x3c, !PT ;  /* 0x000000400d837812 */ /* 0x040fe200078e3cff */
[----:B------:R-:W-:Y:S04]  /*2be0*/  STS.U16 [R13+UR6+0x5100], R152 ;  /* 0x005100980d007988 */ /* 0x000fe80008000406 */
[----:B------:R-:W-:Y:S04]  /*2bf0*/  STS.U16 [R129+UR6+0x4300], R153 ;  /* 0x0043009981007988 */ /* 0x000fe80008000406 */
[----:B-----5:R-:W-:Y:S01]  /*2c00*/  STS.U16 [R129+UR6+0x4200], R156 ;  /* 0x0042009c81007988 */ /* 0x020fe20008000406 */
[----:B------:R-:W-:-:S03]  /*2c10*/  LOP3.LUT R133, R13, 0x50, RZ, 0x3c, !PT ;  /* 0x000000500d857812 */ /* 0x000fc600078e3cff */
[----:B------:R-:W-:Y:S04]  /*2c20*/  STS.U16 [R129+UR6+0x5200], R154 ;  /* 0x0052009a81007988 */ /* 0x000fe80008000406 */
[----:B------:R0:W-:Y:S02]  /*2c30*/  STS.U16 [R129+UR6+0x5300], R157 ;  /* 0x0053009d81007988 */ /* 0x0001e40008000406 */
[----:B0-----:R-:W-:-:S05]  /*2c40*/  LOP3.LUT R129, R13, 0x20, RZ, 0x3c, !PT ;  /* 0x000000200d817812 */ /* 0x001fca00078e3cff */
        /* <DEDUP_REMOVED lines=23> */
[----:B------:R-:W-:Y:S01]  /*2dc0*/  STS.U16 [R137+UR6+0x5f00], R136 ;  /* 0x005f008889007988 */ /* 0x000fe20008000406 */
[----:B------:R-:W-:Y:S01]  /*2dd0*/  BAR.SYNC.DEFER_BLOCKING 0x0 ;  /* 0x0000000000007b1d */ /* 0x000fe20000010000 */
[----:B0-----:R-:W-:-:S05]  /*2de0*/  LOP3.LUT R12, R6, 0x20, RZ, 0x3c, !PT ;  /* 0x00000020060c7812 */ /* 0x001fca00078e3cff */
[----:B------:R-:W-:Y:S04]  /*2df0*/  LDSM.16.MT88.4 R156, [R6+UR6] ;  /* 0x00000006069c783b */ /* 0x000fe80008004200 */
[----:B------:R-:W0:Y:S04]  /*2e00*/  LDSM.16.M88.4 R140, [R11+UR6+0x4000] ;  /* 0x004000060b8c783b */ /* 0x000e280008000200 */
[----:B------:R-:W1:Y:S04]  /*2e10*/  LDSM.16.MT88.4 R144, [R12+UR6] ;  /* 0x000000060c90783b */ /* 0x000e680008004200 */
[----:B------:R-:W2:Y:S04]  /*2e20*/  LDSM.16.MT88.4 R128, [R6+UR6+0x400] ;  /* 0x000400060680783b */ /* 0x000ea80008004200 */
[----:B------:R-:W3:Y:S01]  /*2e30*/  LDSM.16.MT88.4 R132, [R12+UR6+0x400] ;  /* 0x000400060c84783b */ /* 0x000ee20008004200 */
[----:B------:R-:W-:-:S03]  /*2e40*/  LOP3.LUT R13, R11, 0x40, RZ, 0x3c, !PT ;  /* 0x000000400b0d7812 */ /* 0x000fc600078e3cff */
[----:B------:R-:W-:Y:S04]  /*2e50*/  LDSM.16.MT88.4 R152, [R6+UR6+0x800] ;  /* 0x000800060698783b */ /* 0x000fe80008004200 */
[----:B------:R-:W4:Y:S04]  /*2e60*/  LDSM.16.M88.4 R136, [R13+UR6+0x4000] ;  /* 0x004000060d88783b */ /* 0x000f280008000200 */
[----:B------:R-:W5:Y:S01]  /*2e70*/  LDSM.16.MT88.4 R148, [R12+UR6+0x800] ;  /* 0x000800060c94783b */ /* 0x000f620008004200 */
[-C--:B0-----:R-:W-:Y:S08]  /*2e80*/  HMMA.16816.F32.BF16 R156, R156, R140.reuse, RZ ;  /* 0x0000008c9c9c723c */ /* 0x081ff000000418ff */
[----:B-1----:R-:W-:-:S12]  /*2e90*/  HMMA.16816.F32.BF16 R144, R144, R140, RZ ;  /* 0x0000008c9090723c */ /* 0x002fd800000418ff */
[-C--:B--2---:R-:W-:Y:S01]  /*2ea0*/  HMMA.16816.F32.BF16 R128, R128, R142.reuse, R156 ;  /* 0x0000008e8080723c */ /* 0x084fe2000004189c */
[----:B------:R-:W-:Y:S07]  /*2eb0*/  LDSM.16.MT88.4 R156, [R12+UR6+0x1000] ;  /* 0x001000060c9c783b */ /* 0x000fee0008004200 */
[----:B---3--:R-:W-:Y:S01]  /*2ec0*/  HMMA.16816.F32.BF16 R140, R132, R142, R144 ;  /* 0x0000008e848c723c */ /* 0x008fe20000041890 */
[----:B------:R-:W0:Y:S04]  /*2ed0*/  LDSM.16.MT88.4 R144, [R6+UR6+0xc00] ;  /* 0x000c00060690783b */ /* 0x000e280008004200 */
[----:B------:R-:W1:Y:S07]  /*2ee0*/  LDSM.16.MT88.4 R132, [R12+UR6+0xc00] ;  /* 0x000c00060c84783b */ /* 0x000e6e0008004200 */
[-C--:B----4-:R-:W-:Y:S01]  /*2ef0*/  HMMA.16816.F32.BF16 R152, R152, R136.reuse, R128 ;  /* 0x000000889898723c */ /* 0x090fe20000041880 */
[----:B------:R-:W-:Y:S07]  /*2f00*/  LDSM.16.M88.4 R128, [R11+UR6+0x4080] ;  /* 0x004080060b80783b */ /* 0x000fee0008000200 */
[----:B-----5:R-:W-:Y:S01]  /*2f10*/  HMMA.16816.F32.BF16 R148, R148, R136, R140 ;  /* 0x000000889494723c */ /* 0x020fe2000004188c */
[----:B------:R-:W2:Y:S11]  /*2f20*/  LDSM.16.MT88.4 R140, [R6+UR6+0x1000] ;  /* 0x00100006068c783b */ /* 0x000eb60008004200 */
[-C--:B0-----:R-:W-:Y:S01]  /*2f30*/  HMMA.16816.F32.BF16 R144, R144, R138.reuse, R152 ;  /* 0x0000008a9090723c */ /* 0x081fe20000041898 */
[----:B------:R-:W-:Y:S07]  /*2f40*/  LDSM.16.MT88.4 R152, [R12+UR6+0x1800] ;  /* 0x001800060c98783b */ /* 0x000fee0008004200 */
[----:B-1----:R-:W-:Y:S01]  /*2f50*/  HMMA.16816.F32.BF16 R148, R132, R138, R148 ;  /* 0x0000008a8494723c */ /* 0x002fe20000041894 */
[----:B------:R-:W0:Y:S04]  /*2f60*/  LDSM.16.MT88.4 R136, [R12+UR6+0x1400] ;  /* 0x001400060c88783b */ /* 0x000e280008004200 */
[----:B------:R-:W1:Y:S07]  /*2f70*/  LDSM.16.MT88.4 R132, [R6+UR6+0x1400] ;  /* 0x001400060684783b */ /* 0x000e6e0008004200 */
[-C--:B--2---:R-:W-:Y:S01]  /*2f80*/  HMMA.16816.F32.BF16 R140, R140, R128.reuse, R144 ;  /* 0x000000808c8c723c */ /* 0x084fe20000041890 */
[----:B------:R-:W-:Y:S07]  /*2f90*/  LDSM.16.MT88.4 R144, [R6+UR6+0x1800] ;  /* 0x001800060690783b */ /* 0x000fee0008004200 */
[----:B------:R-:W-:Y:S01]  /*2fa0*/  HMMA.16816.F32.BF16 R156, R156, R128, R148 ;  /* 0x000000809c9c723c */ /* 0x000fe20000041894 */
[----:B------:R-:W2:-:S15]  /*2fb0*/  LDSM.16.M88.4 R148, [R13+UR6+0x4080] ;  /* 0x004080060d94783b */ /* 0x000e9e0008000200 */
[----:B------:R-:W-:-:S04]  /*2fc0*/  NOP ;  /* 0x0000000000007918 */ /* 0x000fc80000000000 */
[-C--:B0-----:R-:W-:Y:S01]  /*2fd0*/  HMMA.16816.F32.BF16 R156, R136, R130.reuse, R156 ;  /* 0x00000082889c723c */ /* 0x081fe2000004189c */
[----:B------:R-:W0:Y:S07]  /*2fe0*/  LDSM.16.MT88.4 R136, [R12+UR6+0x1c00] ;  /* 0x001c00060c88783b */ /* 0x000e2e0008004200 */
[----:B-1----:R-:W-:Y:S01]  /*2ff0*/  HMMA.16816.F32.BF16 R132, R132, R130, R140 ;  /* 0x000000828484723c */ /* 0x002fe2000004188c */
[----:B------:R-:W1:Y:S04]  /*3000*/  LDSM.16.MT88.4 R128, [R6+UR6+0x1c00] ;  /* 0x001c00060680783b */ /* 0x000e680008004200 */
[----:B------:R-:W-:Y:S07]  /*3010*/  LDSM.16.M88.4 R140, [R11+UR6+0x4100] ;  /* 0x004100060b8c783b */ /* 0x000fee0008000200 */
[-C--:B--2---:R-:W-:Y:S01]  /*3020*/  HMMA.16816.F32.BF16 R156, R152, R148.reuse, R156 ;  /* 0x00000094989c723c */ /* 0x084fe2000004189c */
[----:B------:R-:W2:Y:S07]  /*3030*/  LDSM.16.MT88.4 R152, [R12+UR6+0x2000] ;  /* 0x002000060c98783b */ /* 0x000eae0008004200 */
[----:B------:R-:W-:Y:S01]  /*3040*/  HMMA.16816.F32.BF16 R132, R144, R148, R132 ;  /* 0x000000949084723c */ /* 0x000fe20000041884 */
[----:B------:R-:W3:Y:S11]  /*3050*/  LDSM.16.MT88.4 R144, [R6+UR6+0x2000] ;  /* 0x002000060690783b */ /* 0x000ef60008004200 */
[-C--:B0-----:R-:W-:Y:S01]  /*3060*/  HMMA.16816.F32.BF16 R156, R136, R150.reuse, R156 ;  /* 0x00000096889c723c */ /* 0x081fe2000004189c */
[----:B------:R-:W0:Y:S07]  /*3070*/  LDSM.16.MT88.4 R136, [R12+UR6+0x2400] ;  /* 0x002400060c88783b */ /* 0x000e2e0008004200 */
[----:B-1----:R-:W-:Y:S01]  /*3080*/  HMMA.16816.F32.BF16 R128, R128, R150, R132 ;  /* 0x000000968080723c */ /* 0x002fe20000041884 */
[----:B------:R-:W1:Y:S04]  /*3090*/  LDSM.16.MT88.4 R132, [R6+UR6+0x2400] ;  /* 0x002400060684783b */ /* 0x000e680008004200 */
[----:B------:R-:W-:Y:S07]  /*30a0*/  LDSM.16.M88.4 R148, [R13+UR6+0x4100] ;  /* 0x004100060d94783b */ /* 0x000fee0008000200 */
[-C--:B--2---:R-:W-:Y:S01]  /*30b0*/  HMMA.16816.F32.BF16 R152, R152, R140.reuse, R156 ;  /* 0x0000008c9898723c */ /* 0x084fe2000004189c */
[----:B------:R-:W2:Y:S07]  /*30c0*/  LDSM.16.MT88.4 R156, [R12+UR6+0x2800] ;  /* 0x002800060c9c783b */ /* 0x000eae0008004200 */
[----:B---3--:R-:W-:Y:S01]  /*30d0*/  HMMA.16816.F32.BF16 R128, R144, R140, R128 ;  /* 0x0000008c9080723c */ /* 0x008fe20000041880 */
[----:B------:R-:W3:Y:S11]  /*30e0*/  LDSM.16.MT88.4 R144, [R6+UR6+0x2800] ;  /* 0x002800060690783b */ /* 0x000ef60008004200 */
[-C--:B0-----:R-:W-:Y:S01]  /*30f0*/  HMMA.16816.F32.BF16 R152, R136, R142.reuse, R152 ;  /* 0x0000008e8898723c */ /* 0x081fe20000041898 */
[----:B------:R-:W0:Y:S07]  /*3100*/  LDSM.16.MT88.4 R136, [R6+UR6+0x2c00] ;  /* 0x002c00060688783b */ /* 0x000e2e0008004200 */
[----:B-1----:R-:W-:Y:S01]  /*3110*/  HMMA.16816.F32.BF16 R128, R132, R142, R128 ;  /* 0x0000008e8480723c */ /* 0x002fe20000041880 */
[----:B------:R-:W1:Y:S04]  /*3120*/  LDSM.16.MT88.4 R132, [R12+UR6+0x2c00] ;  /* 0x002c00060c84783b */ /* 0x000e680008004200 */
[----:B------:R-:W-:Y:S07]  /*3130*/  LDSM.16.M88.4 R140, [R11+UR6+0x4180] ;  /* 0x004180060b8c783b */ /* 0x000fee0008000200 */
[-C--:B--2---:R-:W-:Y:S01]  /*3140*/  HMMA.16816.F32.BF16 R152, R156, R148.reuse, R152 ;  /* 0x000000949c98723c */ /* 0x084fe20000041898 */
[----:B------:R-:W-:Y:S07]  /*3150*/  LDSM.16.MT88.4 R156, [R12+UR6+0x3000] ;  /* 0x003000060c9c783b */ /* 0x000fee0008004200 */
[----:B---3--:R-:W-:Y:S01]  /*3160*/  HMMA.16816.F32.BF16 R128, R144, R148, R128 ;  /* 0x000000949080723c */ /* 0x008fe20000041880 */
[----:B------:R-:W2:-:S15]  /*3170*/  LDSM.16.MT88.4 R144, [R6+UR6+0x3000] ;  /* 0x003000060690783b */ /* 0x000e9e0008004200 */
[----:B------:R-:W-:-:S04]  /*3180*/  NOP ;  /* 0x0000000000007918 */ /* 0x000fc80000000000 */
[-C--:B0-----:R-:W-:Y:S01]  /*3190*/  HMMA.16816.F32.BF16 R128, R136, R150.reuse, R128 ;  /* 0x000000968880723c */ /* 0x081fe20000041880 */
[----:B------:R-:W0:Y:S07]  /*31a0*/  LDSM.16.MT88.4 R136, [R6+UR6+0x3400] ;  /* 0x003400060688783b */ /* 0x000e2e0008004200 */
[----:B-1----:R-:W-:Y:S01]  /*31b0*/  HMMA.16816.F32.BF16 R152, R132, R150, R152 ;  /* 0x000000968498723c */ /* 0x002fe20000041898 */
[----:B------:R-:W1:Y:S04]  /*31c0*/  LDSM.16.MT88.4 R132, [R12+UR6+0x3400] ;  /* 0x003400060c84783b */ /* 0x000e680008004200 */
[----:B------:R-:W-:Y:S07]  /*31d0*/  LDSM.16.MT88.4 R148, [R6+UR6+0x3800] ;  /* 0x003800060694783b */ /* 0x000fee0008004200 */
[-C--:B--2---:R-:W-:Y:S01]  /*31e0*/  HMMA.16816.F32.BF16 R128, R144, R140.reuse, R128 ;  /* 0x0000008c9080723c */ /* 0x084fe20000041880 */
[----:B------:R-:W2:Y:S07]  /*31f0*/  LDSM.16.M88.4 R144, [R13+UR6+0x4180] ;  /* 0x004180060d90783b */ /* 0x000eae0008000200 */
[----:B------:R-:W-:Y:S01]  /*3200*/  HMMA.16816.F32.BF16 R152, R156, R140, R152 ;  /* 0x0000008c9c98723c */ /* 0x000fe20000041898 */
[----:B------:R-:W3:Y:S11]  /*3210*/  LDSM.16.MT88.4 R156, [R12+UR6+0x3800] ;  /* 0x003800060c9c783b */ /* 0x000ef60008004200 */
[-C--:B0-----:R-:W-:Y:S01]  /*3220*/  HMMA.16816.F32.BF16 R128, R136, R142.reuse, R128 ;  /* 0x0000008e8880723c */ /* 0x081fe20000041880 */
[----:B------:R-:W0:Y:S07]  /*3230*/  LDSM.16.MT88.4 R136, [R6+UR6+0x3c00] ;  /* 0x003c00060688783b */ /* 0x000e2e0008004200 */
[----:B-1----:R-:W-:Y:S01]  /*3240*/  HMMA.16816.F32.BF16 R132, R132, R142, R152 ;  /* 0x0000008e8484723c */ /* 0x002fe20000041898 */
[----:B------:R-:W1:Y:S11]  /*3250*/  LDSM.16.MT88.4 R140, [R12+UR6+0x3c00] ;  /* 0x003c00060c8c783b */ /* 0x000e760008004200 */
[-C--:B--2---:R-:W-:Y:S08]  /*3260*/  HMMA.16816.F32.BF16 R128, R148, R144.reuse, R128 ;  /* 0x000000909480723c */ /* 0x084ff00000041880 */
[----:B---3--:R-:W-:-:S12]  /*3270*/  HMMA.16816.F32.BF16 R132, R156, R144, R132 ;  /* 0x000000909c84723c */ /* 0x008fd80000041884 */
[-C--:B0-----:R-:W-:Y:S08]  /*3280*/  HMMA.16816.F32.BF16 R128, R136, R146.reuse, R128 ;  /* 0x000000928880723c */ /* 0x081ff00000041880 */
[----:B-1----:R-:W-:Y:S11]  /*3290*/  HMMA.16816.F32.BF16 R132, R140, R146, R132 ;  /* 0x000000928c84723c */ /* 0x002ff60000041884 */
[----:B------:R-:W-:Y:S01]  /*32a0*/  FMUL R11, R128, UR9 ;  /* 0x00000009800b7c20 */ /* 0x000fe20008400000 */
[----:B------:R-:W-:Y:S01]  /*32b0*/  FMUL R136, R129, UR9 ;  /* 0x0000000981887c20 */ /* 0x000fe20008400000 */
[----:B------:R-:W-:Y:S01]  /*32c0*/  FMUL R13, R130, UR9 ;  /* 0x00000009820d7c20 */ /* 0x000fe20008400000 */
[----:B------:R-:W-:-:S05]  /*32d0*/  FMUL R138, R131, UR9 ;  /* 0x00000009838a7c20 */ /* 0x000fca0008400000 */
[----:B------:R-:W-:Y:S01]  /*32e0*/  FMUL R137, R132, UR9 ;  /* 0x0000000984897c20 */ /* 0x000fe20008400000 */
[----:B------:R-:W-:Y:S01]  /*32f0*/  FMUL R6, R133, UR9 ;  /* 0x0000000985067c20 */ /* 0x000fe20008400000 */
[----:B------:R-:W-:Y:S01]  /*3300*/  FMUL R12, R134, UR9 ;  /* 0x00000009860c7c20 */ /* 0x000fe20008400000 */
[----:B------:R-:W-:Y:S01]  /*3310*/  FMUL R139, R135, UR9 ;  /* 0x00000009878b7c20 */ /* 0x000fe20008400000 */
[----:B------:R-:W-:Y:S02]  /*3320*/  FMNMX R11, R11, R136, !PT ;  /* 0x000000880b0b7209 */ /* 0x000fe40007800000 */
[----:B------:R-:W-:Y:S02]  /*3330*/  FMNMX R13, R13, R138, !PT ;  /* 0x0000008a0d0d7209 */ /* 0x000fe40007800000 */
[----:B------:R-:W-:Y:S02]  /*3340*/  FMNMX R6, R137, R6, !PT ;  /* 0x0000000689067209 */ /* 0x000fe40007800000 */
[----:B------:R-:W-:Y:S01]  /*3350*/  FMNMX R12, R12, R139, !PT ;  /* 0x0000008b0c0c7209 */ /* 0x000fe20007800000 */
[----:B------:R-:W0:Y:S04]  /*3360*/  SHFL.BFLY PT, R136, R11, 0x2, 0x1f ;  /* 0x0c401f000b887f89 */ /* 0x000e2800000e0000 */
[----:B------:R-:W1:Y:S04]  /*3370*/  SHFL.BFLY PT, R140, R13, 0x2, 0x1f ;  /* 0x0c401f000d8c7f89 */ /* 0x000e6800000e0000 */
[----:B------:R-:W2:Y:S04]  /*3380*/  SHFL.BFLY PT, R139, R6, 0x2, 0x1f ;  /* 0x0c401f00068b7f89 */ /* 0x000ea800000e0000 */
[----:B------:R-:W3:Y:S01]  /*3390*/  SHFL.BFLY PT, R141, R12, 0x2, 0x1f ;  /* 0x0c401f000c8d7f89 */ /* 0x000ee200000e0000 */
[----:B------:R-:W4:Y:S01]  /*33a0*/  S2R R137, SR_TID.X ;  /* 0x0000000000897919 */ /* 0x000f220000002100 */
[----:B0-----:R-:W-:-:S02]  /*33b0*/  FMNMX R138, R11, R136, !PT ;  /* 0x000000880b8a7209 */ /* 0x001fc40007800000 */
[----:B-1----:R-:W-:Y:S02]  /*33c0*/  FMNMX R140, R13, R140, !PT ;  /* 0x0000008c0d8c7209 */ /* 0x002fe40007800000 */
[----:B--2---:R-:W-:Y:S02]  /*33d0*/  FMNMX R142, R6, R139, !PT ;  /* 0x0000008b068e7209 */ /* 0x004fe40007800000 */
[----:B---3--:R-:W-:Y:S01]  /*33e0*/  FMNMX R144, R12, R141, !PT ;  /* 0x0000008d0c907209 */ /* 0x008fe20007800000 */
[----:B------:R-:W0:Y:S04]  /*33f0*/  SHFL.BFLY PT, R139, R138, 0x1, 0x1f ;  /* 0x0c201f008a8b7f89 */ /* 0x000e2800000e0000 */
[----:B------:R-:W1:Y:S04]  /*3400*/  SHFL.BFLY PT, R141, R140, 0x1, 0x1f ;  /* 0x0c201f008c8d7f89 */ /* 0x000e6800000e0000 */
[----:B------:R-:W2:Y:S04]  /*3410*/  SHFL.BFLY PT, R143, R142, 0x1, 0x1f ;  /* 0x0c201f008e8f7f89 */ /* 0x000ea800000e0000 */
[----:B------:R-:W3:Y:S01]  /*3420*/  SHFL.BFLY PT, R145, R144, 0x1, 0x1f ;  /* 0x0c201f0090917f89 */ /* 0x000ee200000e0000 */
[----:B----4-:R-:W-:-:S02]  /*3430*/  SHF.L.U32 R136, R137, 0x1, RZ ;  /* 0x0000000189887819 */ /* 0x010fc400000006ff */
[----:B------:R-:W-:Y:S02]  /*3440*/  SHF.R.U32.HI R6, RZ, 0x3, R137 ;  /* 0x00000003ff067819 */ /* 0x000fe40000011689 */
[----:B------:R-:W-:Y:S02]  /*3450*/  LOP3.LUT R13, R136, 0x38, RZ, 0xc0, !PT ;  /* 0x00000038880d7812 */ /* 0x000fe400078ec0ff */
[----:B------:R-:W-:-:S03]  /*3460*/  LOP3.LUT R6, R6, 0x4, RZ, 0xc0, !PT ;  /* 0x0000000406067812 */ /* 0x000fc600078ec0ff */
[----:B------:R-:W-:-:S04]  /*3470*/  VIADD R11, R13, UR6 ;  /* 0x000000060d0b7c36 */ /* 0x000fc80008000000 */
[----:B------:R-:W-:Y:S01]  /*3480*/  IMAD.IADD R11, R11, 0x1, R6 ;  /* 0x000000010b0b7824 */ /* 0x000fe200078e0206 */
[----:B0-----:R-:W-:Y:S01]  /*3490*/  FMNMX R6, R138, R139, !PT ;  /* 0x0000008b8a067209 */ /* 0x001fe20007800000 */
[----:B------:R-:W-:Y:S01]  /*34a0*/  BAR.SYNC.DEFER_BLOCKING 0x0 ;  /* 0x0000000000007b1d */ /* 0x000fe20000010000 */
[----:B-1----:R-:W-:Y:S02]  /*34b0*/  FMNMX R138, R140, R141, !PT ;  /* 0x0000008d8c8a7209 */ /* 0x002fe40007800000 */
[----:B--2---:R-:W-:Y:S02]  /*34c0*/  FMNMX R140, R142, R143, !PT ;  /* 0x0000008f8e8c7209 */ /* 0x004fe40007800000 */
[----:B---3--:R-:W-:Y:S01]  /*34d0*/  FMNMX R144, R144, R145, !PT ;  /* 0x0000009190907209 */ /* 0x008fe20007800000 */
[----:B------:R-:W-:Y:S04]  /*34e0*/  @P0 STS [R11+0x4000], R6 ;  /* 0x004000060b000388 */ /* 0x000fe80000000800 */
[----:B------:R-:W-:Y:S04]  /*34f0*/  @P0 STS [R11+0x4040], R138 ;  /* 0x0040408a0b000388 */ /* 0x000fe80000000800 */
[----:B------:R-:W-:Y:S04]  /*3500*/  @P0 STS [R11+0x4080], R140 ;  /* 0x0040808c0b000388 */ /* 0x000fe80000000800 */
[----:B------:R-:W-:Y:S01]  /*3510*/  @P0 STS [R11+0x40c0], R144 ;  /* 0x0040c0900b000388 */ /* 0x000fe20000000800 */
[----:B------:R-:W-:-:S04]  /*3520*/  LOP3.LUT R12, R137, 0x7f, RZ, 0xc0, !PT ;  /* 0x0000007f890c7812 */ /* 0x000fc800078ec0ff */
[----:B------:R-:W-:Y:S01]  /*3530*/  LEA R12, R12, UR6, 0x2 ;  /* 0x000000060c0c7c11 */ /* 0x000fe2000f8e10ff */
[----:B------:R-:W-:Y:S06]  /*3540*/  BAR.SYNC.DEFER_BLOCKING 0x0 ;  /* 0x0000000000007b1d */ /* 0x000fec0000010000 */
[----:B------:R-:W0:Y:S04]  /*3550*/  @!P2 LDS R4, [R12+0x4000] ;  /* 0x004000000c04a984 */ /* 0x000e280000000800 */
[----:B0-----:R-:W0:Y:S02]  /*3560*/  SHFL.BFLY PT, R139, R4, 0x1, 0x1f ;  /* 0x0c201f00048b7f89 */ /* 0x001e2400000e0000 */
[----:B0-----:R-:W-:-:S05]  /*3570*/  FMNMX R139, R4, R139, !PT ;  /* 0x0000008b048b7209 */ /* 0x001fca0007800000 */
[----:B------:R-:W-:Y:S01]  /*3580*/  @P1 STS [R12+0x4000], R139 ;  /* 0x0040008b0c001388 */ /* 0x000fe20000000800 */
[----:B------:R-:W-:Y:S06]  /*3590*/  BAR.SYNC.DEFER_BLOCKING 0x0 ;  /* 0x0000000000007b1d */ /* 0x000fec0000010000 */
[----:B------:R-:W0:Y:S04]  /*35a0*/  LDS R6, [R13+UR6+0x4000] ;  /* 0x004000060d067984 */ /* 0x000e280008000800 */
[----:B------:R-:W1:Y:S04]  /*35b0*/  LDS R138, [R13+UR6+0x4080] ;  /* 0x004080060d8a7984 */ /* 0x000e680008000800 */
[----:B------:R-:W2:Y:S04]  /*35c0*/  LDS R141, [R13+UR6+0x4040] ;  /* 0x004040060d8d7984 */ /* 0x000ea80008000800 */
[----:B------:R-:W3:Y:S01]  /*35d0*/  LDS R143, [R13+UR6+0x40c0] ;  /* 0x0040c0060d8f7984 */ /* 0x000ee20008000800 */
[----:B0-----:R-:W-:-:S02]  /*35e0*/  FMNMX R6, R6, R7, !PT ;  /* 0x0000000706067209 */ /* 0x001fc40007800000 */
[----:B-1----:R-:W-:-:S03]  /*35f0*/  FMNMX R151, R138, R9, !PT ;  /* 0x000000098a977209 */ /* 0x002fc60007800000 */
[----:B------:R-:W-:Y:S01]  /*3600*/  FFMA R129, R129, UR9, -R6 ;  /* 0x0000000981817c23 */ /* 0x000fe20008000806 */
[----:B--2---:R-:W-:-:S03]  /*3610*/  FMNMX R150, R141, R8, !PT ;  /* 0x000000088d967209 */ /* 0x004fc60007800000 */
[----:B------:R-:W-:Y:S01]  /*3620*/  FMUL R139, R129, 1.4426950216293334961 ;  /* 0x3fb8aa3b818b7820 */ /* 0x000fe20000400000 */
[----:B---3--:R-:W-:Y:S01]  /*3630*/  FMNMX R152, R143, R10, !PT ;  /* 0x0000000a8f987209 */ /* 0x008fe20007800000 */
[--C-:B------:R-:W-:Y:S01]  /*3640*/  FFMA R133, R133, UR9, -R151.reuse ;  /* 0x0000000985857c23 */ /* 0x100fe20008000897 */
[----:B------:R-:W-:Y:S01]  /*3650*/  FFMA R128, R128, UR9, -R6 ;  /* 0x0000000980807c23 */ /* 0x000fe20008000806 */
[----:B------:R-:W-:Y:S01]  /*3660*/  FFMA R129, R130, UR9, -R150 ;  /* 0x0000000982817c23 */ /* 0x000fe20008000896 */
[----:B------:R-:W-:Y:S01]  /*3670*/  FFMA R132, R132, UR9, -R151 ;  /* 0x0000000984847c23 */ /* 0x000fe20008000897 */
[--C-:B------:R-:W-:Y:S01]  /*3680*/  FFMA R134, R134, UR9, -R152.reuse ;  /* 0x0000000986867c23 */ /* 0x100fe20008000898 */
[----:B------:R-:W-:Y:S01]  /*3690*/  FFMA R135, R135, UR9, -R152 ;  /* 0x0000000987877c23 */ /* 0x000fe20008000898 */
[----:B------:R0:W-:Y:S01]  /*36a0*/  MUFU.EX2 R130, R139 ;  /* 0x0000008b00827308 */ /* 0x0001e20000000800 */
[----:B------:R-:W-:Y:S01]  /*36b0*/  FFMA R131, R131, UR9, -R150 ;  /* 0x0000000983837c23 */ /* 0x000fe20008000896 */
[----:B------:R-:W-:Y:S01]  /*36c0*/  FMUL R128, R128, 1.4426950216293334961 ;  /* 0x3fb8aa3b80807820 */ /* 0x000fe20000400000 */
[----:B------:R-:W-:Y:S01]  /*36d0*/  FMUL R129, R129, 1.4426950216293334961 ;  /* 0x3fb8aa3b81817820 */ /* 0x000fe20000400000 */
[----:B------:R-:W-:Y:S01]  /*36e0*/  FMUL R132, R132, 1.4426950216293334961 ;  /* 0x3fb8aa3b84847820 */ /* 0x000fe20000400000 */
[----:B------:R-:W-:Y:S01]  /*36f0*/  FMUL R134, R134, 1.4426950216293334961 ;  /* 0x3fb8aa3b86867820 */ /* 0x000fe20000400000 */
[----:B------:R-:W-:Y:S01]  /*3700*/  FMUL R131, R131, 1.4426950216293334961 ;  /* 0x3fb8aa3b83837820 */ /* 0x000fe20000400000 */
[----:B0-----:R-:W-:Y:S01]  /*3710*/  FMUL R139, R133, 1.4426950216293334961 ;  /* 0x3fb8aa3b858b7820 */ /* 0x001fe20000400000 */
[----:B------:R-:W-:Y:S01]  /*3720*/  FMUL R133, R135, 1.4426950216293334961 ;  /* 0x3fb8aa3b87857820 */ /* 0x000fe20000400000 */
[----:B------:R-:W0:Y:S08]  /*3730*/  MUFU.EX2 R128, R128 ;  /* 0x0000008000807308 */ /* 0x000e300000000800 */
[----:B------:R-:W-:Y:S08]  /*3740*/  MUFU.EX2 R129, R129 ;  /* 0x0000008100817308 */ /* 0x000ff00000000800 */
[----:B------:R0:W1:Y:S08]  /*3750*/  MUFU.EX2 R138, R131 ;  /* 0x00000083008a7308 */ /* 0x0000700000000800 */
[----:B------:R-:W-:Y:S08]  /*3760*/  MUFU.EX2 R132, R132 ;  /* 0x0000008400847308 */ /* 0x000ff00000000800 */
[----:B------:R-:W2:Y:S08]  /*3770*/  MUFU.EX2 R139, R139 ;  /* 0x0000008b008b7308 */ /* 0x000eb00000000800 */
[----:B------:R-:W-:Y:S08]  /*3780*/  MUFU.EX2 R134, R134 ;  /* 0x0000008600867308 */ /* 0x000ff00000000800 */
[----:B------:R-:W3:Y:S01]  /*3790*/  MUFU.EX2 R133, R133 ;  /* 0x0000008500857308 */ /* 0x000ee20000000800 */
[----:B0-----:R-:W-:Y:S01]  /*37a0*/  FADD R131, R128, R130 ;  /* 0x0000008280837221 */ /* 0x001fe20000000000 */
[----:B-1----:R-:W-:Y:S01]  /*37b0*/  FADD R135, R129, R138 ;  /* 0x0000008a81877221 */ /* 0x002fe20000000000 */
[----:B--2---:R-:W-:-:S03]  /*37c0*/  FADD R140, R132, R139 ;  /* 0x0000008b848c7221 */ /* 0x004fc60000000000 */
[----:B------:R-:W0:Y:S04]  /*37d0*/  SHFL.BFLY PT, R142, R131, 0x2, 0x1f ;  /* 0x0c401f00838e7f89 */ /* 0x000e2800000e0000 */
[----:B------:R-:W1:Y:S01]  /*37e0*/  SHFL.BFLY PT, R144, R135, 0x2, 0x1f ;  /* 0x0c401f0087907f89 */ /* 0x000e6200000e0000 */
[----:B---3--:R-:W-:-:S03]  /*37f0*/  FADD R141, R134, R133 ;  /* 0x00000085868d7221 */ /* 0x008fc60000000000 */
[----:B------:R-:W2:Y:S04]  /*3800*/  SHFL.BFLY PT, R143, R140, 0x2, 0x1f ;  /* 0x0c401f008c8f7f89 */ /* 0x000ea800000e0000 */
[----:B------:R-:W3:Y:S01]  /*3810*/  SHFL.BFLY PT, R148, R141, 0x2, 0x1f ;  /* 0x0c401f008d947f89 */ /* 0x000ee200000e0000 */
[----:B0-----:R-:W-:Y:S01]  /*3820*/  FADD R142, R131, R142 ;  /* 0x0000008e838e7221 */ /* 0x001fe20000000000 */
[----:B-1----:R-:W-:Y:S01]  /*3830*/  FADD R144, R135, R144 ;  /* 0x0000009087907221 */ /* 0x002fe20000000000 */
[----:B--2---:R-:W-:Y:S01]  /*3840*/  FADD R146, R140, R143 ;  /* 0x0000008f8c927221 */ /* 0x004fe20000000000 */
[----:B---3--:R-:W-:Y:S02]  /*3850*/  FADD R148, R141, R148 ;  /* 0x000000948d947221 */ /* 0x008fe40000000000 */
[----:B------:R-:W0:Y:S04]  /*3860*/  SHFL.BFLY PT, R143, R142, 0x1, 0x1f ;  /* 0x0c201f008e8f7f89 */ /* 0x000e2800000e0000 */
[----:B------:R-:W1:Y:S04]  /*3870*/  SHFL.BFLY PT, R145, R144, 0x1, 0x1f ;  /* 0x0c201f0090917f89 */ /* 0x000e6800000e0000 */
[----:B------:R-:W2:Y:S04]  /*3880*/  SHFL.BFLY PT, R147, R146, 0x1, 0x1f ;  /* 0x0c201f0092937f89 */ /* 0x000ea800000e0000 */
[----:B------:R-:W3:Y:S01]  /*3890*/  SHFL.BFLY PT, R131, R148, 0x1, 0x1f ;  /* 0x0c201f0094837f89 */ /* 0x000ee200000e0000 */
[----:B0-----:R-:W-:Y:S01]  /*38a0*/  FADD R154, R142, R143 ;  /* 0x0000008f8e9a7221 */ /* 0x001fe20000000000 */
[----:B------:R-:W-:Y:S01]  /*38b0*/  BAR.SYNC.DEFER_BLOCKING 0x0 ;  /* 0x0000000000007b1d */ /* 0x000fe20000010000 */
[----:B-1----:R-:W-:Y:S01]  /*38c0*/  FADD R140, R144, R145 ;  /* 0x00000091908c7221 */ /* 0x002fe20000000000 */
[----:B--2---:R-:W-:Y:S01]  /*38d0*/  FADD R156, R146, R147 ;  /* 0x00000093929c7221 */ /* 0x004fe20000000000 */
[----:B---3--:R-:W-:-:S03]  /*38e0*/  FADD R158, R148, R131 ;  /* 0x00000083949e7221 */ /* 0x008fc60000000000 */
[----:B------:R-:W-:Y:S04]  /*38f0*/  @P0 STS [R11+0x4000], R154 ;  /* 0x0040009a0b000388 */ /* 0x000fe80000000800 */
[----:B------:R-:W-:Y:S04]  /*3900*/  @P0 STS [R11+0x4040], R140 ;  /* 0x0040408c0b000388 */ /* 0x000fe80000000800 */
[----:B------:R-:W-:Y:S04]  /*3910*/  @P0 STS [R11+0x4080], R156 ;  /* 0x0040809c0b000388 */ /* 0x000fe80000000800 */
[----:B------:R-:W-:Y:S01]  /*3920*/  @P0 STS [R11+0x40c0], R158 ;  /* 0x0040c09e0b000388 */ /* 0x000fe20000000800 */
[----:B------:R-:W-:Y:S06]  /*3930*/  BAR.SYNC.DEFER_BLOCKING 0x0 ;  /* 0x0000000000007b1d */ /* 0x000fec0000010000 */
[----:B------:R-:W0:Y:S01]  /*3940*/  @!P2 LDS R2, [R12+0x4000] ;  /* 0x004000000c02a984 */ /* 0x000e220000000800 */
[----:B------:R-:W-:-:S04]  /*3950*/  LOP3.LUT R135, R137, 0x3f, RZ, 0xc0, !PT ;  /* 0x0000003f89877812 */ /* 0x000fc800078ec0ff */
[----:B------:R-:W-:Y:S01]  /*3960*/  SHF.L.U32 R141, R135, 0x1, RZ ;  /* 0x00000001878d7819 */ /* 0x000fe200000006ff */
[----:B0-----:R-:W0:Y:S01]  /*3970*/  SHFL.BFLY PT, R131, R2, 0x1, 0x1f ;  /* 0x0c201f0002837f89 */ /* 0x001e2200000e0000 */
[----:B------:R-:W-:-:S04]  /*3980*/  SHF.R.S32.HI R142, RZ, 0x6, R137 ;  /* 0x00000006ff8e7819 */ /* 0x000fc80000011489 */
[----:B------:R-:W-:Y:S01]  /*3990*/  SGXT R142, R142, 0x1 ;  /* 0x000000018e8e781a */ /* 0x000fe20000000200 */
[----:B0-----:R-:W-:-:S05]  /*39a0*/  FADD R135, R2, R131 ;  /* 0x0000008302877221 */ /* 0x001fca0000000000 */
[----:B------:R0:W-:Y:S01]  /*39b0*/  @P1 STS [R12+0x4000], R135 ;  /* 0x004000870c001388 */ /* 0x0001e20000000800 */
[----:B------:R-:W-:Y:S01]  /*39c0*/  BAR.SYNC.DEFER_BLOCKING 0x0 ;  /* 0x0000000000007b1d */ /* 0x000fe20000010000 */
[----:B------:R-:W-:Y:S01]  /*39d0*/  LOP3.LUT R131, R141, 0x90, R142, 0x78, !PT ;  /* 0x000000908d837812 */ /* 0x000fe200078e788e */
[----:B------:R-:W-:-:S04]  /*39e0*/  IMAD.WIDE R140, R3, 0x2, R168 ;  /* 0x00000002038c7825 */ /* 0x000fc800078e02a8 */
[----:B------:R-:W-:-:S04]  /*39f0*/  IMAD.WIDE R146, R3, 0x2, R166 ;  /* 0x0000000203927825 */ /* 0x000fc800078e02a6 */
[----:B------:R-:W-:Y:S01]  /*3a00*/  FADD R7, -R6, R7 ;  /* 0x0000000706077221 */ /* 0x000fe20000000100 */
[----:B------:R-:W-:Y:S01]  /*3a10*/  FADD R8, -R150, R8 ;  /* 0x0000000896087221 */ /* 0x000fe20000000100 */
[----:B------:R-:W-:-:S04]  /*3a20*/  IMAD.WIDE R148, R3, 0x2, R170 ;  /* 0x0000000203947825 */ /* 0x000fc800078e02aa */
[----:B0-----:R-:W-:Y:S01]  /*3a30*/  FMUL R12, R7, 1.4426950216293334961 ;  /* 0x3fb8aa3b070c7820 */ /* 0x001fe20000400000 */
[----:B------:R-:W2:Y:S04]  /*3a40*/  LDG.E.U16 R141, desc[UR10][R140.64] ;  /* 0x0000000a8c8d7981 */ /* 0x000ea8000c1e1500 */
[----:B------:R0:W3:Y:S04]  /*3a50*/  LDG.E.U16 R142, desc[UR10][R148.64] ;  /* 0x0000000a948e7981 */ /* 0x0000e8000c1e1500 */
[----:B------:R-:W-:Y:S04]  /*3a60*/  LDS R11, [R13+UR6+0x4040] ;  /* 0x004040060d0b7984 */ /* 0x000fe80008000800 */
[----:B------:R1:W4:Y:S01]  /*3a70*/  LDG.E.U16 R140, desc[UR10][R146.64] ;  /* 0x0000000a928c7981 */ /* 0x000322000c1e1500 */
[----:B0-----:R-:W-:Y:S01]  /*3a80*/  FMUL R149, R8, 1.4426950216293334961 ;  /* 0x3fb8aa3b08957820 */ /* 0x001fe20000400000 */
[----:B------:R-:W-:Y:S01]  /*3a90*/  FADD R8, -R151, R9 ;  /* 0x0000000997087221 */ /* 0x000fe20000000100 */
[----:B-1----:R-:W-:-:S04]  /*3aa0*/  IMAD.WIDE R146, R3, 0x2, R14 ;  /* 0x0000000203927825 */ /* 0x002fc800078e020e */
[----:B------:R-:W-:Y:S01]  /*3ab0*/  FADD R9, -R152, R10 ;  /* 0x0000000a98097221 */ /* 0x000fe20000000100 */
[----:B------:R-:W-:Y:S01]  /*3ac0*/  FMUL R8, R8, 1.4426950216293334961 ;  /* 0x3fb8aa3b08087820 */ /* 0x000fe20000400000 */
[----:B------:R-:W-:Y:S01]  /*3ad0*/  MUFU.EX2 R148, R12 ;  /* 0x0000000c00947308 */ /* 0x000fe20000000800 */
[----:B------:R-:W-:Y:S04]  /*3ae0*/  LDS R10, [R13+UR6+0x4000] ;  /* 0x004000060d0a7984 */ /* 0x000fe80008000800 */
[----:B------:R0:W5:Y:S03]  /*3af0*/  LDG.E.U16 R7, desc[UR10][R146.64] ;  /* 0x0000000a92077981 */ /* 0x000166000c1e1500 */
[----:B------:R1:W1:Y:S01]  /*3b00*/  MUFU.EX2 R12, R8 ;  /* 0x00000008000c7308 */ /* 0x0002620000000800 */
[----:B0-----:R-:W-:Y:S01]  /*3b10*/  IMAD.WIDE R146, R3, 0x2, R18 ;  /* 0x0000000203927825 */ /* 0x001fe200078e0212 */
[----:B-1----:R-:W-:Y:S05]  /*3b20*/  LDS R8, [R13+UR6+0x4080] ;  /* 0x004080060d087984 */ /* 0x002fea0008000800 */
[----:B------:R0:W5:Y:S02]  /*3b30*/  LDG.E.U16 R146, desc[UR10][R146.64] ;  /* 0x0000000a92927981 */ /* 0x000164000c1e1500 */
[----:B0-----:R-:W-:-:S02]  /*3b40*/  FMUL R147, R9, 1.4426950216293334961 ;  /* 0x3fb8aa3b09937820 */ /* 0x001fc40000400000 */
[----:B------:R0:W1:Y:S02]  /*3b50*/  LDS R9, [R13+UR6+0x40c0] ;  /* 0x0040c0060d097984 */ /* 0x0000640008000800 */
[----:B0-----:R-:W0:Y:S01]  /*3b60*/  MUFU.EX2 R13, R147 ;  /* 0x00000093000d7308 */ /* 0x001e220000000800 */
[----:B------:R-:W-:-:S04]  /*3b70*/  IMAD.WIDE R144, R3, 0x2, R164 ;  /* 0x0000000203907825 */ /* 0x000fc800078e02a4 */
[C---:B------:R-:W-:Y:S01]  /*3b80*/  FMUL R92, R12.reuse, R92 ;  /* 0x0000005c0c5c7220 */ /* 0x040fe20000400000 */
[C---:B------:R-:W-:Y:S01]  /*3b90*/  FMUL R93, R12.reuse, R93 ;  /* 0x0000005d0c5d7220 */ /* 0x040fe20000400000 */
[----:B------:R-:W-:Y:S01]  /*3ba0*/  FMUL R88, R12, R88 ;  /* 0x000000580c587220 */ /* 0x000fe20000400000 */
[----:B------:R0:W5:Y:S01]  /*3bb0*/  LDG.E.U16 R135, desc[UR10][R144.64] ;  /* 0x0000000a90877981 */ /* 0x000162000c1e1500 */
[----:B------:R-:W-:-:S04]  /*3bc0*/  IMAD.WIDE R156, R3, 0x2, R172 ;  /* 0x00000002039c7825 */ /* 0x000fc800078e02ac */
[C---:B------:R-:W-:Y:S01]  /*3bd0*/  FMUL R89, R12.reuse, R89 ;  /* 0x000000590c597220 */ /* 0x040fe20000400000 */
[C---:B------:R-:W-:Y:S01]  /*3be0*/  FMUL R64, R12.reuse, R64 ;  /* 0x000000400c407220 */ /* 0x040fe20000400000 */
[C---:B------:R-:W-:Y:S01]  /*3bf0*/  FMUL R65, R12.reuse, R65 ;  /* 0x000000410c417220 */ /* 0x040fe20000400000 */
[C---:B------:R-:W-:Y:S01]  /*3c00*/  FMUL R68, R12.reuse, R68 ;  /* 0x000000440c447220 */ /* 0x040fe20000400000 */
[C---:B------:R-:W-:Y:S01]  /*3c10*/  FMUL R69, R12.reuse, R69 ;  /* 0x000000450c457220 */ /* 0x040fe20000400000 */
[C---:B------:R-:W-:Y:S01]  /*3c20*/  FMUL R72, R12.reuse, R72 ;  /* 0x000000480c487220 */ /* 0x040fe20000400000 */
[C---:B------:R-:W-:Y:S01]  /*3c30*/  FMUL R73, R12.reuse, R73 ;  /* 0x000000490c497220 */ /* 0x040fe20000400000 */
[----:B------:R-:W-:Y:S01]  /*3c40*/  FMUL R76, R12, R76 ;  /* 0x0000004c0c4c7220 */ /* 0x000fe20000400000 */
[----:B0-----:R-:W-:-:S04]  /*3c50*/  IMAD.WIDE R144, R3, 0x2, R162 ;  /* 0x0000000203907825 */ /* 0x001fc800078e02a2 */
[C---:B------:R-:W-:Y:S01]  /*3c60*/  FMUL R77, R12.reuse, R77 ;  /* 0x0000004d0c4d7220 */ /* 0x040fe20000400000 */
[C---:B------:R-:W-:Y:S01]  /*3c70*/  FMUL R80, R12.reuse, R80 ;  /* 0x000000500c507220 */ /* 0x040fe20000400000 */
[C---:B------:R-:W-:Y:S01]  /*3c80*/  FMUL R81, R12.reuse, R81 ;  /* 0x000000510c517220 */ /* 0x040fe20000400000 */
[C---:B------:R-:W-:Y:S01]  /*3c90*/  FMUL R84, R12.reuse, R84 ;  /* 0x000000540c547220 */ /* 0x040fe20000400000 */
[----:B------:R-:W-:Y:S01]  /*3ca0*/  FMUL R85, R12, R85 ;  /* 0x000000550c557220 */ /* 0x000fe20000400000 */
[C---:B------:R-:W-:Y:S01]  /*3cb0*/  FMUL R94, R13.reuse, R94 ;  /* 0x0000005e0d5e7220 */ /* 0x040fe20000400000 */
        /* <DEDUP_REMOVED lines=15> */
[----:B------:R-:W-:-:S04]  /*3db0*/  IMAD.WIDE R154, R3, 0x2, R160 ;  /* 0x00000002039a7825 */ /* 0x000fc800078e02a0 */
[----:B-1----:R-:W-:Y:S01]  /*3dc0*/  FFMA2 R12, R238.F32x2.HI_LO, R12.F32x2.HI_LO, R8.F32x2.HI_LO ;  /* 0x0000000cee0c7249 */ /* 0x002fe20000000008 */
[----:B------:R0:W5:Y:S01]  /*3dd0*/  LDG.E.U16 R143, desc[UR10][R156.64] ;  /* 0x0000000a9c8f7981 */ /* 0x000162000c1e1500 */
[C---:B------:R-:W-:Y:S01]  /*3de0*/  IMAD.WIDE R8, R3.reuse, 0x2, R28 ;  /* 0x0000000203087825 */ /* 0x040fe200078e021c */
[----:B------:R-:W1:Y:S02]  /*3df0*/  MUFU.EX2 R149, R149 ;  /* 0x0000009500957308 */ /* 0x000e640000000800 */
[----:B------:R-:W5:Y:S04]  /*3e00*/  LDG.E.U16 R145, desc[UR10][R144.64] ;  /* 0x0000000a90917981 */ /* 0x000f68000c1e1500 */
[----:B------:R1:W5:Y:S01]  /*3e10*/  LDG.E.U16 R249, desc[UR10][R8.64] ;  /* 0x0000000a08f97981 */ /* 0x000362000c1e1500 */
[----:B0-----:R-:W-:-:S03]  /*3e20*/  IMAD.WIDE R156, R3, 0x2, R24 ;  /* 0x00000002039c7825 */ /* 0x001fc600078e0218 */
[----:B------:R0:W5:Y:S01]  /*3e30*/  LDG.E.U16 R144, desc[UR10][R154.64] ;  /* 0x0000000a9a907981 */ /* 0x000162000c1e1500 */
[----:B-1----:R-:W-:-:S03]  /*3e40*/  IMAD.WIDE R8, R3, 0x2, R34 ;  /* 0x0000000203087825 */ /* 0x002fc600078e0222 */
[----:B------:R1:W5:Y:S04]  /*3e50*/  LDG.E.U16 R251, desc[UR10][R156.64] ;  /* 0x0000000a9cfb7981 */ /* 0x000368000c1e1500 */
[----:B------:R1:W5:Y:S01]  /*3e60*/  LDG.E.U16 R246, desc[UR10][R8.64] ;  /* 0x0000000a08f67981 */ /* 0x000362000c1e1500 */
[----:B0-----:R-:W-:-:S05]  /*3e70*/  IMAD.WIDE R154, R3, 0x2, R26 ;  /* 0x00000002039a7825 */ /* 0x001fca00078e021a */
[----:B------:R0:W5:Y:S01]  /*3e80*/  LDG.E.U16 R250, desc[UR10][R154.64] ;  /* 0x0000000a9afa7981 */ /* 0x000162000c1e1500 */
[----:B-1----:R-:W-:-:S04]  /*3e90*/  IMAD.WIDE R156, R3, 0x2, R32 ;  /* 0x00000002039c7825 */ /* 0x002fc800078e0220 */
[C---:B------:R-:W-:Y:S01]  /*3ea0*/  IMAD.WIDE R8, R3.reuse, 0x2, R40 ;  /* 0x0000000203087825 */ /* 0x040fe200078e0228 */
[----:B------:R1:W5:Y:S03]  /*3eb0*/  LDG.E.U16 R248, desc[UR10][R156.64] ;  /* 0x0000000a9cf87981 */ /* 0x000366000c1e1500 */
[C---:B0-----:R-:W-:Y:S01]  /*3ec0*/  IMAD.WIDE R154, R3.reuse, 0x2, R16 ;  /* 0x00000002039a7825 */ /* 0x041fe200078e0210 */
[----:B------:R0:W5:Y:S04]  /*3ed0*/  LDG.E.U16 R243, desc[UR10][R8.64] ;  /* 0x0000000a08f37981 */ /* 0x000168000c1e1500 */
[----:B------:R0:W5:Y:S01]  /*3ee0*/  LDG.E.U16 R247, desc[UR10][R154.64] ;  /* 0x0000000a9af77981 */ /* 0x000162000c1e1500 */
[----:B-1----:R-:W-:-:S04]  /*3ef0*/  IMAD.WIDE R156, R3, 0x2, R36 ;  /* 0x00000002039c7825 */ /* 0x002fc800078e0224 */
[C---:B------:R-:W-:Y:S01]  /*3f00*/  FMUL R124, R148.reuse, R124 ;  /* 0x0000007c947c7220 */ /* 0x040fe20000400000 */
[----:B------:R-:W-:Y:S01]  /*3f10*/  FMUL R125, R148, R125 ;  /* 0x0000007d947d7220 */ /* 0x000fe20000400000 */
[----:B0-----:R-:W-:-:S04]  /*3f20*/  IMAD.WIDE R8, R3, 0x2, R48 ;  /* 0x0000000203087825 */ /* 0x001fc800078e0230 */
[C---:B------:R-:W-:Y:S01]  /*3f30*/  FMUL R120, R148.reuse, R120 ;  /* 0x0000007894787220 */ /* 0x040fe20000400000 */
[C---:B------:R-:W-:Y:S01]  /*3f40*/  FMUL R121, R148.reuse, R121 ;  /* 0x0000007994797220 */ /* 0x040fe20000400000 */
[----:B------:R-:W-:Y:S01]  /*3f50*/  FMUL R116, R148, R116 ;  /* 0x0000007494747220 */ /* 0x000fe20000400000 */
        /* <DEDUP_REMOVED lines=28> */
[----:B------:R0:W5:Y:S01]  /*4120*/  LDG.E.U16 R245, desc[UR10][R156.64] ;  /* 0x0000000a9cf57981 */ /* 0x000162000c1e1500 */
[----:B------:R-:W-:-:S02]  /*4130*/  FFMA2 R148, R240.F32x2.HI_LO, R148.F32x2.HI_LO, R10.F32x2.HI_LO ;  /* 0x00000094f0947249 */ /* 0x000fc4000000000a */
[C---:B------:R-:W-:Y:S01]  /*4140*/  IMAD.WIDE R158, R3.reuse, 0x2, R22 ;  /* 0x00000002039e7825 */ /* 0x040fe200078e0216 */
[----:B------:R1:W5:Y:S04]  /*4150*/  LDG.E.U16 R244, desc[UR10][R154.64] ;  /* 0x0000000a9af47981 */ /* 0x000368000c1e1500 */
[----:B------:R1:W5:Y:S01]  /*4160*/  LDG.E.U16 R240, desc[UR10][R8.64] ;  /* 0x0000000a08f07981 */ /* 0x000362000c1e1500 */
[----:B0-----:R-:W-:-:S03]  /*4170*/  IMAD.WIDE R156, R3, 0x2, R42 ;  /* 0x00000002039c7825 */ /* 0x001fc600078e022a */
[----:B------:R-:W5:Y:S01]  /*4180*/  LDG.E.U16 R252, desc[UR10][R158.64] ;  /* 0x0000000a9efc7981 */ /* 0x000f62000c1e1500 */
[----:B-1----:R-:W-:-:S03]  /*4190*/  IMAD.WIDE R154, R3, 0x2, R44 ;  /* 0x00000002039a7825 */ /* 0x002fc600078e022c */
[----:B------:R0:W5:Y:S01]  /*41a0*/  LDG.E.U16 R242, desc[UR10][R156.64] ;  /* 0x0000000a9cf27981 */ /* 0x000162000c1e1500 */
[----:B------:R-:W-:-:S03]  /*41b0*/  IMAD.WIDE R8, R3, 0x2, R52 ;  /* 0x0000000203087825 */ /* 0x000fc600078e0234 */
[----:B------:R1:W5:Y:S04]  /*41c0*/  LDG.E.U16 R241, desc[UR10][R154.64] ;  /* 0x0000000a9af17981 */ /* 0x000368000c1e1500 */
[----:B------:R1:W5:Y:S01]  /*41d0*/  LDG.E.U16 R159, desc[UR10][R8.64] ;  /* 0x0000000a089f7981 */ /* 0x000362000c1e1500 */
[----:B0-----:R-:W-:-:S04]  /*41e0*/  IMAD.WIDE R156, R3, 0x2, R30 ;  /* 0x00000002039c7825 */ /* 0x001fc800078e021e */
[C---:B-1----:R-:W-:Y:S01]  /*41f0*/  IMAD.WIDE R154, R3.reuse, 0x2, R50 ;  /* 0x00000002039a7825 */ /* 0x042fe200078e0232 */
[----:B------:R0:W5:Y:S03]  /*4200*/  LDG.E.U16 R239, desc[UR10][R156.64] ;  /* 0x0000000a9cef7981 */ /* 0x000166000c1e1500 */
[C---:B------:R-:W-:Y:S01]  /*4210*/  IMAD.WIDE R8, R3.reuse, 0x2, R58 ;  /* 0x0000000203087825 */ /* 0x040fe200078e023a */
[----:B------:R1:W5:Y:S03]  /*4220*/  LDG.E.U16 R238, desc[UR10][R154.64] ;  /* 0x0000000a9aee7981 */ /* 0x000366000c1e1500 */
[C---:B------:R-:W-:Y:S01]  /*4230*/  IMAD.WIDE R10, R3.reuse, 0x2, R20 ;  /* 0x00000002030a7825 */ /* 0x040fe200078e0214 */
[----:B------:R1:W5:Y:S03]  /*4240*/  LDG.E.U16 R147, desc[UR10][R8.64] ;  /* 0x0000000a08937981 */ /* 0x000366000c1e1500 */
[----:B0-----:R-:W-:-:S02]  /*4250*/  IMAD.WIDE R156, R3, 0x2, R54 ;  /* 0x00000002039c7825 */ /* 0x001fc400078e0236 */
[----:B------:R-:W5:Y:S02]  /*4260*/  LDG.E.U16 R10, desc[UR10][R10.64] ;  /* 0x0000000a0a0a7981 */ /* 0x000f64000c1e1500 */
[C---:B-1----:R-:W-:Y:S02]  /*4270*/  IMAD.WIDE R154, R3.reuse, 0x2, R56 ;  /* 0x00000002039a7825 */ /* 0x042fe400078e0238 */
[----:B------:R0:W5:Y:S02]  /*4280*/  LDG.E.U16 R158, desc[UR10][R156.64] ;  /* 0x0000000a9c9e7981 */ /* 0x000164000c1e1500 */
[C---:B------:R-:W-:Y:S02]  /*4290*/  IMAD.WIDE R8, R3.reuse, 0x2, R60 ;  /* 0x0000000203087825 */ /* 0x040fe400078e023c */
[----:B------:R-:W5:Y:S02]  /*42a0*/  LDG.E.U16 R11, desc[UR10][R154.64] ;  /* 0x0000000a9a0b7981 */ /* 0x000f64000c1e1500 */
[----:B0-----:R-:W-:-:S02]  /*42b0*/  IMAD.WIDE R156, R3, 0x2, R62 ;  /* 0x00000002039c7825 */ /* 0x001fc400078e023e */
[----:B------:R0:W5:Y:S04]  /*42c0*/  LDG.E.U16 R155, desc[UR10][R8.64] ;  /* 0x0000000a089b7981 */ /* 0x000168000c1e1500 */
[----:B------:R-:W5:Y:S01]  /*42d0*/  LDG.E.U16 R156, desc[UR10][R156.64] ;  /* 0x0000000a9c9c7981 */ /* 0x000f62000c1e1500 */
[----:B0-----:R-:W-:-:S05]  /*42e0*/  IMAD.WIDE R8, R3, 0x2, R46 ;  /* 0x0000000203087825 */ /* 0x001fca00078e022e */
[----:B------:R0:W5:Y:S01]  /*42f0*/  LDG.E.U16 R157, desc[UR10][R8.64] ;  /* 0x0000000a089d7981 */ /* 0x000162000c1e1500 */
[----:B------:R-:W-:Y:S01]  /*4300*/  BAR.SYNC.DEFER_BLOCKING 0x0 ;  /* 0x0000000000007b1d */ /* 0x000fe20000010000 */
[----:B------:R-:W-:Y:S02]  /*4310*/  SHF.R.S32.HI R154, RZ, 0x2, R137 ;  /* 0x00000002ff9a7819 */ /* 0x000fe40000011489 */
[C---:B------:R-:W-:Y:S02]  /*4320*/  LOP3.LUT R153, R137.reuse, 0x20, RZ, 0xc0, !PT ;  /* 0x0000002089997812 */ /* 0x040fe400078ec0ff */
[----:B------:R-:W-:Y:S02]  /*4330*/  SGXT R154, R154, 0x1 ;  /* 0x000000019a9a781a */ /* 0x000fe40000000200 */
[----:B0-----:R-:W-:Y:S01]  /*4340*/  SHF.R.U32.HI R9, RZ, 0x1, R153 ;  /* 0x00000001ff097819 */ /* 0x001fe20000011699 */
[----:B------:R-:W-:Y:S01]  /*4350*/  IMAD.SHL.U32 R153, R137, 0x20, RZ ;  /* 0x0000002089997824 */ /* 0x000fe200078e00ff */
[----:B------:R-:W-:-:S04]  /*4360*/  LOP3.LUT R154, R154, 0x90, RZ, 0xc0, !PT ;  /* 0x000000909a9a7812 */ /* 0x000fc800078ec0ff */
[C---:B------:R-:W-:Y:S02]  /*4370*/  LOP3.LUT R9, R154.reuse, R9, RZ, 0x3c, !PT ;  /* 0x000000099a097212 */ /* 0x040fe400078e3cff */
[C---:B------:R-:W-:Y:S02]  /*4380*/  LOP3.LUT R8, R153.reuse, 0x360, RZ, 0xc0, !PT ;  /* 0x0000036099087812 */ /* 0x040fe400078ec0ff */
[C---:B------:R-:W-:Y:S02]  /*4390*/  LOP3.LUT R136, R154.reuse, 0x10, R136, 0x78, !PT ;  /* 0x000000109a887812 */ /* 0x040fe400078e7888 */
[----:B------:R-:W-:Y:S02]  /*43a0*/  LOP3.LUT R154, R154, 0x160, R153, 0xf8, !PT ;  /* 0x000001609a9a7812 */ /* 0x000fe400078ef899 */
[----:B------:R-:W-:Y:S01]  /*43b0*/  LOP3.LUT R153, R153, 0x60, RZ, 0xc0, !PT ;  /* 0x0000006099997812 */ /* 0x000fe200078ec0ff */
[----:B--2---:R-:W-:Y:S04]  /*43c0*/  STS.U16 [R131+UR6+0x4200], R141 ;  /* 0x0042008d83007988 */ /* 0x004fe80008000406 */
[----:B---3--:R-:W-:Y:S04]  /*43d0*/  STS.U16 [R131+UR6+0x4100], R142 ;  /* 0x0041008e83007988 */ /* 0x008fe80008000406 */
[----:B----4-:R-:W-:Y:S04]  /*43e0*/  STS.U16 [R131+UR6+0x4300], R140 ;  /* 0x0043008c83007988 */ /* 0x010fe80008000406 */
[----:B-----5:R0:W-:Y:S02]  /*43f0*/  STS.U16 [R131+UR6+0x4700], R7 ;  /* 0x0047000783007988 */ /* 0x0201e40008000406 */
[----:B0-----:R-:W0:Y:S02]  /*4400*/  LDC R7, c[0x0][0x3d4] ;  /* 0x0000f500ff077b82 */ /* 0x001e240000000800 */
[----:B------:R-:W-:Y:S04]  /*4410*/  STS.U16 [R131+UR6+0x4800], R146 ;  /* 0x0048009283007988 */ /* 0x000fe80008000406 */
[----:B------:R-:W-:Y:S04]  /*4420*/  STS.U16 [R131+UR6+0x4400], R135 ;  /* 0x0044008783007988 */ /* 0x000fe80008000406 */
[----:B------:R1:W-:Y:S02]  /*4430*/  STS.U16 [R131+UR6+0x4000], R143 ;  /* 0x0040008f83007988 */ /* 0x0003e40008000406 */
[----:B-1----:R-:W-:-:S02]  /*4440*/  IADD3 R143, PT, PT, R9, UR6, R8 ;  /* 0x00000006098f7c10 */ /* 0x002fc4000fffe008 */
[----:B------:R-:W-:-:S04]  /*4450*/  LOP3.LUT R8, R137, 0x10, RZ, 0xc0, !PT ;  /* 0x0000001089087812 */ /* 0x000fc800078ec0ff */
[----:B------:R-:W-:-:S05]  /*4460*/  LEA R8, R8, UR6, 0x6 ;  /* 0x0000000608087c11 */ /* 0x000fca000f8e30ff */
[----:B------:R-:W-:Y:S01]  /*4470*/  IMAD.IADD R8, R153, 0x1, R8 ;  /* 0x0000000199087824 */ /* 0x000fe200078e0208 */
[----:B------:R-:W-:Y:S02]  /*4480*/  LOP3.LUT R153, R154, 0x10, R137, 0x78, !PT ;  /* 0x000000109a997812 */ /* 0x000fe400078e7889 */
[----:B------:R-:W-:Y:S02]  /*4490*/  LOP3.LUT R137, R137, 0x60, RZ, 0xc0, !PT ;  /* 0x0000006089897812 */ /* 0x000fe400078ec0ff */
[----:B------:R-:W-:Y:S02]  /*44a0*/  F2FP.BF16.F32.PACK_AB R9, R138, R129 ;  /* 0x000000818a09723e */ /* 0x000fe400000010ff */
[----:B------:R-:W-:Y:S02]  /*44b0*/  LEA R137, R137, R8, 0x3 ;  /* 0x0000000889897211 */ /* 0x000fe400078e18ff */
[----:B------:R-:W-:Y:S01]  /*44c0*/  F2FP.BF16.F32.PACK_AB R8, R130, R128 ;  /* 0x000000808208723e */ /* 0x000fe200000010ff */
        /* <DEDUP_REMOVED lines=21> */
[----:B------:R2:W-:Y:S01]  /*4620*/  STS.U16 [R131+UR6+0x5b00], R11 ;  /* 0x005b000b83007988 */ /* 0x0005e20008000406 */
[----:B-1----:R-:W-:-:S02]  /*4630*/  F2FP.BF16.F32.PACK_AB R10, R139, R132 ;  /* 0x000000848b0a723e */ /* 0x002fc400000010ff */
[----:B--2---:R-:W-:Y:S01]  /*4640*/  F2FP.BF16.F32.PACK_AB R11, R133, R134 ;  /* 0x00000086850b723e */ /* 0x004fe200000010ff */
[----:B------:R-:W-:Y:S04]  /*4650*/  STS.U16 [R131+UR6+0x5d00], R155 ;  /* 0x005d009b83007988 */ /* 0x000fe80008000406 */
[----:B------:R-:W-:Y:S04]  /*4660*/  STS.U16 [R131+UR6+0x5e00], R156 ;  /* 0x005e009c83007988 */ /* 0x000fe80008000406 */
[----:B------:R-:W-:Y:S04]  /*4670*/  STS.U16 [R131+UR6+0x5f00], R157 ;  /* 0x005f009d83007988 */ /* 0x000fe80008000406 */
[----:B------:R-:W-:Y:S01]  /*4680*/  STSM.16.M88.4 [R143+0x6000], R8 ;  /* 0x006000088f007844 */ /* 0x000fe20000000200 */
[----:B------:R-:W-:Y:S01]  /*4690*/  BAR.SYNC.DEFER_BLOCKING 0x0 ;  /* 0x0000000000007b1d */ /* 0x000fe20000010000 */
[----:B------:R-:W-:-:S05]  /*46a0*/  IMAD.IADD R154, R136, 0x1, R137 ;  /* 0x00000001889a7824 */ /* 0x000fca00078e0289 */
[----:B------:R-:W-:Y:S04]  /*46b0*/  LDSM.16.M88.4 R144, [R153+UR6+0x6000] ;  /* 0x006000069990783b */ /* 0x000fe80008000200 */
[----:B------:R-:W1:Y:S04]  /*46c0*/  LDSM.16.M88.4 R140, [R154+0x4000] ;  /* 0x004000009a8c783b */ /* 0x000e680000000200 */
[----:B------:R-:W2:Y:S04]  /*46d0*/  LDSM.16.M88.4 R136, [R154+0x4800] ;  /* 0x004800009a88783b */ /* 0x000ea80000000200 */
[----:B------:R-:W3:Y:S04]  /*46e0*/  LDSM.16.M88.4 R132, [R154+0x5000] ;  /* 0x005000009a84783b */ /* 0x000ee80000000200 */
[----:B------:R4:W5:Y:S04]  /*46f0*/  LDSM.16.M88.4 R128, [R153+UR6+0x6200] ;  /* 0x006200069980783b */ /* 0x0009680008000200 */
[----:B------:R-:W0:Y:S01]  /*4700*/  LDSM.16.M88.4 R8, [R154+0x5800] ;  /* 0x005800009a08783b */ /* 0x000e220000000200 */
[----:B----4-:R-:W4:Y:S01]  /*4710*/  LDC R153, c[0x0][0x3c4] ;  /* 0x0000f100ff997b82 */ /* 0x010f220000000800 */
[----:B------:R-:W-:-:S04]  /*4720*/  UIADD3 UR4, UPT, UPT, UR4, 0x10, URZ ;  /* 0x0000001004047890 */ /* 0x000fc8000fffe0ff */
[----:B------:R-:W-:Y:S01]  /*4730*/  UISETP.GE.AND UP0, UPT, UR4, UR12, UPT ;  /* 0x0000000c0400728c */ /* 0x000fe2000bf06270 */
[C---:B-1----:R-:W-:Y:S08]  /*4740*/  HMMA.16816.F32.BF16 R124, R144.reuse, R140, R124 ;  /* 0x0000008c907c723c */ /* 0x042ff0000004187c */
[C---:B------:R-:W-:Y:S08]  /*4750*/  HMMA.16816.F32.BF16 R120, R144.reuse, R142, R120 ;  /* 0x0000008e9078723c */ /* 0x040ff00000041878 */
[C---:B--2---:R-:W-:Y:S08]  /*4760*/  HMMA.16816.F32.BF16 R116, R144.reuse, R136, R116 ;  /* 0x000000889074723c */ /* 0x044ff00000041874 */
[C---:B------:R-:W-:Y:S08]  /*4770*/  HMMA.16816.F32.BF16 R112, R144.reuse, R138, R112 ;  /* 0x0000008a9070723c */ /* 0x040ff00000041870 */
[C---:B---3--:R-:W-:Y:S08]  /*4780*/  HMMA.16816.F32.BF16 R108, R144.reuse, R132, R108 ;  /* 0x00000084906c723c */ /* 0x048ff0000004186c */
[----:B------:R-:W-:Y:S08]  /*4790*/  HMMA.16816.F32.BF16 R104, R144, R134, R104 ;  /* 0x000000869068723c */ /* 0x000ff00000041868 */
[C---:B-----5:R-:W-:Y:S08]  /*47a0*/  HMMA.16816.F32.BF16 R92, R128.reuse, R140, R92 ;  /* 0x0000008c805c723c */ /* 0x060ff0000004185c */
[C---:B------:R-:W-:Y:S08]  /*47b0*/  HMMA.16816.F32.BF16 R88, R128.reuse, R142, R88 ;  /* 0x0000008e8058723c */ /* 0x040ff00000041858 */
[C---:B------:R-:W-:Y:S08]  /*47c0*/  HMMA.16816.F32.BF16 R64, R128.reuse, R136, R64 ;  /* 0x000000888040723c */ /* 0x040ff00000041840 */
[C---:B------:R-:W-:Y:S08]  /*47d0*/  HMMA.16816.F32.BF16 R68, R128.reuse, R138, R68 ;  /* 0x0000008a8044723c */ /* 0x040ff00000041844 */
[C---:B------:R-:W-:Y:S08]  /*47e0*/  HMMA.16816.F32.BF16 R72, R128.reuse, R132, R72 ;  /* 0x000000848048723c */ /* 0x040ff00000041848 */
[----:B------:R-:W-:Y:S01]  /*47f0*/  HMMA.16816.F32.BF16 R76, R128, R134, R76 ;  /* 0x00000086804c723c */ /* 0x000fe2000004184c */
[----:B0-----:R-:W-:Y:S01]  /*4800*/  IMAD R3, R7, 0x10, R3 ;  /* 0x0000001007037824 */ /* 0x001fe200078e0203 */
[----:B----4-:R-:W-:Y:S01]  /*4810*/  LEA R5, R153, R5, 0x4 ;  /* 0x0000000599057211 */ /* 0x010fe200078e20ff */
[----:B------:R-:W-:Y:S01]  /*4820*/  IMAD.MOV.U32 R7, RZ, RZ, R6 ;  /* 0x000000ffff077224 */ /* 0x000fe200078e0006 */
[----:B------:R-:W-:Y:S01]  /*4830*/  MOV R241, R149 ;  /* 0x0000009500f17202 */ /* 0x000fe20000000f00 */
[----:B------:R-:W-:-:S02]  /*4840*/  IMAD.MOV.U32 R240, RZ, RZ, R148 ;  /* 0x000000fffff07224 */ /* 0x000fc400078e0094 */
[----:B------:R-:W-:Y:S01]  /*4850*/  IMAD.MOV.U32 R238, RZ, RZ, R12 ;  /* 0x000000ffffee7224 */ /* 0x000fe200078e000c */
[----:B------:R-:W-:Y:S01]  /*4860*/  HMMA.16816.F32.BF16 R100, R144, R8, R100 ;  /* 0x000000089064723c */ /* 0x000fe20000041864 */
[----:B------:R-:W-:-:S07]  /*4870*/  IMAD.MOV.U32 R239, RZ, RZ, R13 ;  /* 0x000000ffffef7224 */ /* 0x000fce00078e000d */
[----:B------:R-:W-:Y:S08]  /*4880*/  HMMA.16816.F32.BF16 R96, R144, R10, R96 ;  /* 0x0000000a9060723c */ /* 0x000ff00000041860 */
[----:B------:R-:W-:Y:S01]  /*4890*/  HMMA.16816.F32.BF16 R80, R128, R8, R80 ;  /* 0x000000088050723c */ /* 0x000fe20000041850 */
[----:B------:R-:W-:Y:S01]  /*48a0*/  IMAD.MOV.U32 R8, RZ, RZ, R150 ;  /* 0x000000ffff087224 */ /* 0x000fe200078e0096 */
[----:B------:R-:W-:-:S06]  /*48b0*/  MOV R9, R151 ;  /* 0x0000009700097202 */ /* 0x000fcc0000000f00 */
[----:B------:R-:W-:Y:S01]  /*48c0*/  HMMA.16816.F32.BF16 R84, R128, R10, R84 ;  /* 0x0000000a8054723c */ /* 0x000fe20000041854 */
[----:B------:R-:W-:Y:S01]  /*48d0*/  IMAD.MOV.U32 R10, RZ, RZ, R152 ;  /* 0x000000ffff0a7224 */ /* 0x000fe200078e0098 */
[----:B------:R-:W-:-:S03]  /*48e0*/  NOP ;  /* 0x0000000000007918 */ /* 0x000fc60000000000 */
[----:B------:R-:W-:-:S15]  /*48f0*/  BRA.U !UP0, `(.L_x_1) ;  /* 0xffffffdd08547547 */ /* 0x000fde000b83ffff */
.L_x_0:
[----:B------:R-:W0:Y:S01]  /*4900*/  S2R R7, SR_TID.X ;  /* 0x0000000000077919 */ /* 0x000e220000002100 */
[----:B------:R-:W1:Y:S01]  /*4910*/  LDC R5, c[0x0][0x3e8] ;  /* 0x0000fa00ff057b82 */ /* 0x000e620000000800 */
[C---:B------:R-:W-:Y:S01]  /*4920*/  FSETP.GT.AND P1, PT, |R241|.reuse, 8.50705917302346158658e+37, PT ;  /* 0x7e800000f100780b */ /* 0x040fe20003f24200 */
[----:B------:R-:W-:Y:S01]  /*4930*/  FMUL R29, R240, 8388608 ;  /* 0x4b000000f01d7820 */ /* 0x000fe20000400000 */
[C---:B------:R-:W-:Y:S01]  /*4940*/  FSETP.GEU.AND P4, PT, |R241|.reuse, 1.175494350822287508e-38, PT ;  /* 0x00800000f100780b */ /* 0x040fe20003f8e200 */
[----:B------:R-:W-:Y:S01]  /*4950*/  IMAD.MOV.U32 R44, RZ, RZ, R124 ;  /* 0x000000ffff2c7224 */ /* 0x000fe200078e007c */
[----:B------:R-:W-:Y:S01]  /*4960*/  FSETP.GEU.AND P2, PT, R241, 1.175494350822287508e-38, PT ;  /* 0x00800000f100780b */ /* 0x000fe20003f4e000 */
[----:B------:R-:W-:Y:S01]  /*4970*/  IMAD.MOV.U32 R124, RZ, RZ, R116 ;  /* 0x000000ffff7c7224 */ /* 0x000fe200078e0074 */
[----:B------:R-:W-:Y:S01]  /*4980*/  MOV R21, R126 ;  /* 0x0000007e00157202 */ /* 0x000fe20000000f00 */
[----:B------:R-:W-:Y:S01]  /*4990*/  IMAD.MOV.U32 R42, RZ, RZ, R112 ;  /* 0x000000ffff2a7224 */ /* 0x000fe200078e0070 */
[----:B------:R-:W-:Y:S01]  /*49a0*/  MOV R13, R115 ;  /* 0x00000073000d7202 */ /* 0x000fe20000000f00 */
[----:B------:R-:W-:Y:S01]  /*49b0*/  IMAD.MOV.U32 R40, RZ, RZ, R113 ;  /* 0x000000ffff287224 */ /* 0x000fe200078e0071 */
[----:B------:R-:W-:Y:S01]  /*49c0*/  MOV R11, R111 ;  /* 0x0000006f000b7202 */ /* 0x000fe20000000f00 */
[----:B------:R-:W-:Y:S01]  /*49d0*/  IMAD.MOV.U32 R20, RZ, RZ, R109 ;  /* 0x000000ffff147224 */ /* 0x000fe200078e006d */
[----:B------:R-:W-:Y:S01]  /*49e0*/  MOV R17, R107 ;  /* 0x0000006b00117202 */ /* 0x000fe20000000f00 */
[----:B------:R-:W-:Y:S01]  /*49f0*/  @P1 FMUL R98, R98, 0.25 ;  /* 0x3e80000062621820 */ /* 0x000fe20000400000 */
[----:B------:R-:W-:Y:S01]  /*4a00*/  MOV R9, R103 ;  /* 0x0000006700097202 */ /* 0x000fe20000000f00 */
[----:B------:R-:W-:Y:S01]  /*4a10*/  @P1 FMUL R102, R102, 0.25 ;  /* 0x3e80000066661820 */ /* 0x000fe20000400000 */
[----:B------:R-:W-:Y:S01]  /*4a20*/  MOV R15, R99 ;  /* 0x00000063000f7202 */ /* 0x000fe20000000f00 */
[----:B------:R-:W-:Y:S01]  /*4a30*/  @P1 FMUL R17, R17, 0.25 ;  /* 0x3e80000011111820 */ /* 0x000fe20000400000 */
[----:B------:R-:W-:Y:S01]  /*4a40*/  FSETP.GT.AND P3, PT, |R240|, 8.50705917302346158658e+37, PT ;  /* 0x7e800000f000780b */ /* 0x000fe20003f64200 */
[----:B------:R-:W-:Y:S01]  /*4a50*/  @P1 FMUL R9, R9, 0.25 ;  /* 0x3e80000009091820 */ /* 0x000fe20000400000 */
        /* <DEDUP_REMOVED lines=10> */
[----:B0-----:R-:W-:Y:S01]  /*4b00*/  SHF.R.U32.HI R28, RZ, 0x5, R7 ;  /* 0x00000005ff1c7819 */ /* 0x001fe20000011607 */
[C---:B------:R-:W-:Y:S01]  /*4b10*/  IMAD.SHL.U32 R8, R7.reuse, 0x10, RZ ;  /* 0x0000001007087824 */ /* 0x040fe200078e00ff */
[----:B------:R-:W-:Y:S01]  /*4b20*/  SHF.L.U32 R2, R7, 0xb, RZ ;  /* 0x0000000b07027819 */ /* 0x000fe200000006ff */
[----:B------:R-:W-:Y:S01]  /*4b30*/  @P1 FMUL R127, R127, 0.25 ;  /* 0x3e8000007f7f1820 */ /* 0x000fe20000400000 */
[----:B------:R-:W-:Y:S01]  /*4b40*/  SGXT.U32 R28, R28, 0x2 ;  /* 0x000000021c1c781a */ /* 0x000fe20000000000 */
[----:B------:R-:W-:Y:S01]  /*4b50*/  @P1 FMUL R21, R21, 0.25 ;  /* 0x3e80000015151820 */ /* 0x000fe20000400000 */
[----:B------:R-:W-:Y:S01]  /*4b60*/  LOP3.LUT R4, R7, 0x3f, RZ, 0xc0, !PT ;  /* 0x0000003f07047812 */ /* 0x000fe200078ec0ff */
[----:B------:R-:W-:Y:S01]  /*4b70*/  @!P4 FMUL R15, R15, 16777216 ;  /* 0x4b8000000f0fc820 */ /* 0x000fe20000400000 */
[----:B------:R-:W-:Y:S01]  /*4b80*/  LOP3.LUT R3, R2, 0x3000, RZ, 0xc0, !PT ;  /* 0x0000300002037812 */ /* 0x000fe200078ec0ff */
[----:B-1----:R-:W-:Y:S01]  /*4b90*/  IMAD R28, R28, R5, RZ ;  /* 0x000000051c1c7224 */ /* 0x002fe200078e02ff */
[----:B------:R-:W-:Y:S01]  /*4ba0*/  LOP3.LUT R2, R7, 0x40, RZ, 0xc0, !PT ;  /* 0x0000004007027812 */ /* 0x000fe200078ec0ff */
[----:B------:R-:W-:Y:S01]  /*4bb0*/  @!P4 FMUL R98, R98, 16777216 ;  /* 0x4b8000006262c820 */ /* 0x000fe20000400000 */
[----:B------:R-:W-:Y:S01]  /*4bc0*/  LOP3.LUT R8, R8, 0x70, RZ, 0xc0, !PT ;  /* 0x0000007008087812 */ /* 0x000fe200078ec0ff */
[----:B------:R-:W-:Y:S01]  /*4bd0*/  IMAD R30, R5, 0x4, R28 ;  /* 0x00000004051e7824 */ /* 0x000fe200078e021c */
[----:B------:R-:W-:Y:S01]  /*4be0*/  SHF.R.U32.HI R2, RZ, 0x1, R2 ;  /* 0x00000001ff027819 */ /* 0x000fe20000011602 */
[----:B------:R-:W-:Y:S01]  /*4bf0*/  IMAD R3, R4, 0x10, R3 ;  /* 0x0000001004037824 */ /* 0x000fe200078e0203 */
[----:B------:R-:W-:Y:S01]  /*4c00*/  LOP3.LUT R4, R7, 0x7f, RZ, 0xc0, !PT ;  /* 0x0000007f07047812 */ /* 0x000fe200078ec0ff */
[----:B------:R-:W-:Y:S01]  /*4c10*/  VIADD R8, R8, UR6 ;  /* 0x0000000608087c36 */ /* 0x000fe20008000000 */
[----:B------:R-:W-:Y:S01]  /*4c20*/  LEA R32, R5, R30, 0x2 ;  /* 0x0000001e05207211 */ /* 0x000fe200078e10ff */
[----:B------:R-:W-:Y:S01]  /*4c30*/  @!P4 FMUL R9, R9, 16777216 ;  /* 0x4b8000000909c820 */ /* 0x000fe20000400000 */
[----:B------:R-:W-:Y:S01]  /*4c40*/  ISETP.GE.U32.AND P0, PT, R4, 0x20, PT ;  /* 0x000000200400780c */ /* 0x000fe20003f06070 */
[----:B------:R-:W-:Y:S01]  /*4c50*/  @!P4 FMUL R102, R102, 16777216 ;  /* 0x4b8000006666c820 */ /* 0x000fe20000400000 */
[----:B------:R-:W-:Y:S01]  /*4c60*/  SHF.L.U32 R4, R7, 0x5, RZ ;  /* 0x0000000507047819 */ /* 0x000fe200000006ff */
[----:B------:R-:W-:Y:S01]  /*4c70*/  IMAD R34, R5, 0x4, R32 ;  /* 0x0000000405227824 */ /* 0x000fe200078e0220 */
[----:B------:R-:W-:Y:S01]  /*4c80*/  LOP3.LUT R2, R3, R2, RZ, 0x3c, !PT ;  /* 0x0000000203027212 */ /* 0x000fe200078e3cff */
[----:B------:R-:W-:Y:S01]  /*4c90*/  @!P4 FMUL R17, R17, 16777216 ;  /* 0x4b8000001111c820 */ /* 0x000fe20000400000 */
[----:B------:R-:W-:Y:S01]  /*4ca0*/  LOP3.LUT R3, R7, 0x18, RZ, 0xc0, !PT ;  /* 0x0000001807037812 */ /* 0x000fe200078ec0ff */
[C---:B------:R-:W-:Y:S01]  /*4cb0*/  IMAD R36, R5.reuse, 0x4, R34 ;  /* 0x0000000405247824 */ /* 0x040fe200078e0222 */
[----:B------:R-:W-:Y:S01]  /*4cc0*/  LOP3.LUT R4, R4, 0xc60, RZ, 0xc0, !PT ;  /* 0x00000c6004047812 */ /* 0x000fe200078ec0ff */
[----:B------:R-:W-:Y:S01]  /*4cd0*/  @!P4 FMUL R106, R106, 16777216 ;  /* 0x4b8000006a6ac820 */ /* 0x000fe20000400000 */
[----:B------:R-:W-:Y:S01]  /*4ce0*/  FSETP.GEU.AND P5, PT, |R240|, 1.175494350822287508e-38, PT ;  /* 0x00800000f000780b */ /* 0x000fe20003fae200 */
[----:B------:R-:W-:Y:S01]  /*4cf0*/  IMAD R38, R5, 0x4, R36 ;  /* 0x0000000405267824 */ /* 0x000fe200078e0224 */
[----:B------:R-:W-:Y:S01]  /*4d00*/  LEA R128, R3, R4, 0x9 ;  /* 0x0000000403807211 */ /* 0x000fe200078e48ff */
[----:B------:R-:W-:Y:S01]  /*4d10*/  FMUL R4, R241, 8388608 ;  /* 0x4b000000f1047820 */ /* 0x000fe20000400000 */
[----:B------:R-:W-:Y:S01]  /*4d20*/  LEA.HI R3, R3, R8, RZ, 0x1f ;  /* 0x0000000803037211 */ /* 0x000fe200078ff8ff */
[----:B------:R-:W-:-:S02]  /*4d30*/  IMAD R50, R5, 0x4, R38 ;  /* 0x0000000405327824 */ /* 0x000fc400078e0226 */
[----:B------:R-:W-:Y:S01]  /*4d40*/  @!P4 FMUL R11, R11, 16777216 ;  /* 0x4b8000000b0bc820 */ /* 0x000fe20000400000 */
[----:B------:R-:W-:Y:S01]  /*4d50*/  @!P4 FMUL R110, R110, 16777216 ;  /* 0x4b8000006e6ec820 */ /* 0x000fe20000400000 */
[----:B------:R-:W-:Y:S01]  /*4d60*/  FSEL R4, R4, R241, !P2 ;  /* 0x000000f104047208 */ /* 0x000fe20005000000 */
[----:B------:R-:W-:Y:S01]  /*4d70*/  @P1 FMUL R241, R241, 0.25 ;  /* 0x3e800000f1f11820 */ /* 0x000fe20000400000 */
[----:B------:R-:W-:Y:S02]  /*4d80*/  IMAD R52, R5, 0x4, R50 ;  /* 0x0000000405347824 */ /* 0x000fe400078e0232 */
[----:B------:R-:W-:Y:S01]  /*4d90*/  @!P4 FMUL R13, R13, 16777216 ;  /* 0x4b8000000d0dc820 */ /* 0x000fe20000400000 */
[----:B------:R-:W-:Y:S01]  /*4da0*/  @!P4 FMUL R114, R114, 16777216 ;  /* 0x4b8000007272c820 */ /* 0x000fe20000400000 */
[----:B------:R-:W-:Y:S01]  /*4db0*/  @!P4 FMUL R241, R241, 16777216 ;  /* 0x4b800000f1f1c820 */ /* 0x000fe20000400000 */
[----:B------:R-:W-:Y:S01]  /*4dc0*/  @!P4 FMUL R119, R119, 16777216 ;  /* 0x4b8000007777c820 */ /* 0x000fe20000400000 */
[----:B------:R-:W-:Y:S01]  /*4dd0*/  LEA R54, R5, R52, 0x2 ;  /* 0x0000003405367211 */ /* 0x000fe200078e10ff */
[----:B------:R-:W-:Y:S01]  /*4de0*/  @!P4 FMUL R118, R118, 16777216 ;  /* 0x4b8000007676c820 */ /* 0x000fe20000400000 */
[----:B------:R-:W0:Y:S01]  /*4df0*/  MUFU.RCP R8, R241 ;  /* 0x000000f100087308 */ /* 0x000e220000001000 */
[----:B------:R-:W-:Y:S01]  /*4e00*/  @!P4 FMUL R123, R123, 16777216 ;  /* 0x4b8000007b7bc820 */ /* 0x000fe20000400000 */
[----:B------:R-:W-:Y:S01]  /*4e10*/  @!P4 FMUL R122, R122, 16777216 ;  /* 0x4b8000007a7ac820 */ /* 0x000fe20000400000 */
[----:B------:R-:W-:-:S02]  /*4e20*/  IMAD R56, R5, 0x4, R54 ;  /* 0x0000000405387824 */ /* 0x000fc400078e0236 */
[----:B------:R-:W-:Y:S01]  /*4e30*/  @!P4 FMUL R127, R127, 16777216 ;  /* 0x4b8000007f7fc820 */ /* 0x000fe20000400000 */
[----:B------:R-:W-:Y:S01]  /*4e40*/  @!P4 FMUL R21, R21, 16777216 ;  /* 0x4b8000001515c820 */ /* 0x000fe20000400000 */
[----:B------:R-:W-:Y:S01]  /*4e50*/  FSETP.GEU.AND P4, PT, R240, 1.175494350822287508e-38, PT ;  /* 0x00800000f000780b */ /* 0x000fe20003f8e000 */
[----:B------:R-:W-:Y:S01]  /*4e60*/  IMAD.MOV.U32 R22, RZ, RZ, R105 ;  /* 0x000000ffff167224 */ /* 0x000fe200078e0069 */
[----:B------:R-:W-:Y:S01]  /*4e70*/  LEA R58, R5, R56, 0x2 ;  /* 0x00000038053a7211 */ /* 0x000fe200078e10ff */
[----:B------:R-:W-:Y:S01]  /*4e80*/  IMAD.MOV.U32 R18, RZ, RZ, R101 ;  /* 0x000000ffff127224 */ /* 0x000fe200078e0065 */
[----:B------:R-:W-:Y:S01]  /*4e90*/  FSETP.GT.AND P1, PT, |R239|, 8.50705917302346158658e+37, PT ;  /* 0x7e800000ef00780b */ /* 0x000fe20003f24200 */
[----:B------:R-:W-:Y:S01]  /*4ea0*/  IMAD.MOV.U32 R12, RZ, RZ, R97 ;  /* 0x000000ffff0c7224 */ /* 0x000fe200078e0061 */
[----:B------:R-:W-:Y:S01]  /*4eb0*/  FSEL R29, R29, R240, !P4 ;  /* 0x000000f01d1d7208 */ /* 0x000fe20006000000 */
        /* <DEDUP_REMOVED lines=17> */
[----:B------:R-:W-:-:S02]  /*4fd0*/  IMAD R60, R5, 0x4, R58 ;  /* 0x00000004053c7824 */ /* 0x000fc400078e023a */
[----:B------:R-:W-:Y:S01]  /*4fe0*/  @!P5 FMUL R12, R12, 16777216 ;  /* 0x4b8000000c0cd820 */ /* 0x000fe20000400000 */
[----:B------:R-:W-:Y:S02]  /*4ff0*/  IMAD.MOV.U32 R101, RZ, RZ, R91 ;  /* 0x000000ffff657224 */ /* 0x000fe400078e005b */
[----:B------:R-:W-:Y:S01]  /*5000*/  @!P5 FMUL R96, R96, 16777216 ;  /* 0x4b8000006060d820 */ /* 0x000fe20000400000 */
[----:B------:R-:W-:Y:S02]  /*5010*/  IMAD.MOV.U32 R91, RZ, RZ, R69 ;  /* 0x000000ffff5b7224 */ /* 0x000fe400078e0045 */
[----:B------:R-:W-:Y:S01]  /*5020*/  @!P5 FMUL R18, R18, 16777216 ;  /* 0x4b8000001212d820 */ /* 0x000fe20000400000 */
        /* <DEDUP_REMOVED lines=14> */
[----:B------:R-:W-:Y:S01]  /*5110*/  IMAD.MOV.U32 R69, RZ, RZ, R73 ;  /* 0x000000ffff457224 */ /* 0x000fe200078e0049 */
[----:B------:R-:W-:Y:S01]  /*5120*/  MOV R61, R77 ;  /* 0x0000004d003d7202 */ /* 0x000fe20000000f00 */
[----:B------:R-:W-:-:S02]  /*5130*/  IMAD.MOV.U32 R53, RZ, RZ, R81 ;  /* 0x000000ffff357224 */ /* 0x000fc400078e0051 */
[C---:B0-----:R-:W-:Y:S01]  /*5140*/  FMUL R14, R8.reuse, R102 ;  /* 0x00000066080e7220 */ /* 0x041fe20000400000 */
[----:B------:R-:W-:Y:S01]  /*5150*/  IMAD.MOV.U32 R45, RZ, RZ, R83 ;  /* 0x000000ffff2d7224 */ /* 0x000fe200078e0053 */
[----:B------:R-:W-:Y:S01]  /*5160*/  FSETP.GEU.AND P5, PT, |R239|, 1.175494350822287508e-38, PT ;  /* 0x00800000ef00780b */ /* 0x000fe20003fae200 */
[----:B------:R-:W-:Y:S02]  /*5170*/  IMAD.MOV.U32 R47, RZ, RZ, R84 ;  /* 0x000000ffff2f7224 */ /* 0x000fe400078e0054 */
[C---:B------:R-:W-:Y:S01]  /*5180*/  FMUL R15, R8.reuse, R15 ;  /* 0x0000000f080f7220 */ /* 0x040fe20000400000 */
[----:B------:R-:W-:Y:S02]  /*5190*/  IMAD.MOV.U32 R97, RZ, RZ, R65 ;  /* 0x000000ffff617224 */ /* 0x000fe400078e0041 */
[C---:B------:R-:W-:Y:S01]  /*51a0*/  FMUL R27, R8.reuse, R98 ;  /* 0x00000062081b7220 */ /* 0x040fe20000400000 */
[----:B------:R-:W-:Y:S02]  /*51b0*/  IMAD R62, R5, 0x4, R60 ;  /* 0x00000004053e7824 */ /* 0x000fe400078e023c */
        /* <DEDUP_REMOVED lines=13> */
[----:B------:R-:W-:Y:S01]  /*5290*/  FSEL R33, RZ, -23, P4 ;  /* 0xc1b80000ff217808 */ /* 0x000fe20002000000 */
[----:B------:R-:W-:Y:S01]  /*52a0*/  FMUL R48, R239, 8388608 ;  /* 0x4b000000ef307820 */ /* 0x000fe20000400000 */
[----:B------:R-:W-:Y:S01]  /*52b0*/  IMAD.MOV.U32 R109, RZ, RZ, R95 ;  /* 0x000000ffff6d7224 */ /* 0x000fe200078e005f */
[----:B------:R-:W-:Y:S01]  /*52c0*/  MOV R103, R90 ;  /* 0x0000005a00677202 */ /* 0x000fe20000000f00 */
[----:B------:R-:W-:Y:S01]  /*52d0*/  VIADD R8, R29, 0xc0cafb0d ;  /* 0xc0cafb0d1d087836 */ /* 0x000fe20000000000 */
[----:B------:R-:W-:Y:S01]  /*52e0*/  MOV R65, R70 ;  /* 0x0000004600417202 */ /* 0x000fe20000000f00 */
[----:B------:R-:W-:Y:S01]  /*52f0*/  IMAD.MOV.U32 R111, RZ, RZ, R94 ;  /* 0x000000ffff6f7224 */ /* 0x000fe200078e005e */
[----:B------:R-:W-:Y:S01]  /*5300*/  MOV R41, R75 ;  /* 0x0000004b00297202 */ /* 0x000fe20000000f00 */
[----:B------:R-:W-:Y:S01]  /*5310*/  IMAD.MOV.U32 R95, RZ, RZ, R66 ;  /* 0x000000ffff5f7224 */ /* 0x000fe200078e0042 */
[----:B------:R-:W-:Y:S01]  /*5320*/  MOV R43, R86 ;  /* 0x00000056002b7202 */ /* 0x000fe20000000f00 */
[----:B------:R-:W-:Y:S01]  /*5330*/  IMAD.MOV.U32 R59, RZ, RZ, R71 ;  /* 0x000000ffff3b7224 */ /* 0x000fe200078e0047 */
[----:B------:R-:W-:Y:S01]  /*5340*/  FSETP.GEU.AND P4, PT, R239, 1.175494350822287508e-38, PT ;  /* 0x00800000ef00780b */ /* 0x000fe20003f8e000 */
[----:B------:R-:W-:Y:S01]  /*5350*/  IMAD.MOV.U32 R57, RZ, RZ, R74 ;  /* 0x000000ffff397224 */ /* 0x000fe200078e004a */
[----:B------:R-:W-:Y:S01]  /*5360*/  MOV R113, R93 ;  /* 0x0000005d00717202 */ /* 0x000fe20000000f00 */
[----:B------:R-:W-:Y:S01]  /*5370*/  IMAD.MOV.U32 R49, RZ, RZ, R79 ;  /* 0x000000ffff317224 */ /* 0x000fe200078e004f */
[----:B------:R-:W-:Y:S01]  /*5380*/  FSEL R35, RZ, -23, P2 ;  /* 0xc1b80000ff237808 */ /* 0x000fe20001000000 */
[----:B------:R-:W-:Y:S01]  /*5390*/  IMAD.MOV.U32 R19, RZ, RZ, R87 ;  /* 0x000000ffff137224 */ /* 0x000fe200078e0057 */
[----:B------:R-:W-:Y:S01]  /*53a0*/  FSETP.GT.AND P2, PT, |R238|, 8.50705917302346158658e+37, PT ;  /* 0x7e800000ee00780b */ /* 0x000fe20003f44200 */
[----:B------:R-:W-:Y:S01]  /*53b0*/  IMAD.MOV.U32 R93, RZ, RZ, R68 ;  /* 0x000000ffff5d7224 */ /* 0x000fe200078e0044 */
[----:B------:R-:W-:Y:S01]  /*53c0*/  FSEL R48, R48, R239, !P4 ;  /* 0x000000ef30307208 */ /* 0x000fe20006000000 */
[----:B------:R-:W-:Y:S01]  /*53d0*/  IMAD R68, R5, 0x4, R62 ;  /* 0x0000000405447824 */ /* 0x000fe200078e023e */
[----:B------:R-:W0:Y:S01]  /*53e0*/  MUFU.RCP R11, R240 ;  /* 0x000000f0000b7308 */ /* 0x000e220000001000 */
[----:B------:R-:W-:Y:S01]  /*53f0*/  LOP3.LUT R16, R8, 0xff800000, RZ, 0xc0, !PT ;  /* 0xff80000008107812 */ /* 0x000fe200078ec0ff */
        /* <DEDUP_REMOVED lines=17> */
[C---:B------:R-:W-:Y:S01]  /*5510*/  FSETP.GEU.AND P1, PT, |R238|.reuse, 1.175494350822287508e-38, PT ;  /* 0x00800000ee00780b */ /* 0x040fe20003f2e200 */
[----:B------:R-:W-:Y:S01]  /*5520*/  IMAD R74, R5, 0x4, R68 ;  /* 0x00000004054a7824 */ /* 0x000fe200078e0244 */
[----:B------:R-:W-:Y:S01]  /*5530*/  I2FP.F32.S32 R8, R16 ;  /* 0x0000001000087245 */ /* 0x000fe20000201400 */
[C---:B------:R-:W-:Y:S01]  /*5540*/  FMUL R31, R238.reuse, 8388608 ;  /* 0x4b000000ee1f7820 */ /* 0x040fe20000400000 */
[----:B------:R-:W-:Y:S01]  /*5550*/  FSETP.GEU.AND P3, PT, R238, 1.175494350822287508e-38, PT ;  /* 0x00800000ee00780b */ /* 0x000fe20003f6e000 */
[----:B------:R-:W-:Y:S01]  /*5560*/  @!P5 FMUL R239, R239, 16777216 ;  /* 0x4b800000efefd820 */ /* 0x000fe20000400000 */
[----:B------:R-:W-:Y:S01]  /*5570*/  LEA R66, R5, R74, 0x2 ;  /* 0x0000004a05427211 */ /* 0x000fe200078e10ff */
[----:B------:R-:W-:Y:S01]  /*5580*/  FFMA.FTZ R33, R8, 1.1920928955078125e-07, R33 ;  /* 0x3400000008217823 */ /* 0x000fe20000010021 */
[----:B------:R-:W-:Y:S01]  /*5590*/  FSEL R31, R31, R238, !P3 ;  /* 0x000000ee1f1f7208 */ /* 0x000fe20005800000 */
[----:B------:R-:W-:Y:S01]  /*55a0*/  IMAD.MOV.U32 R105, RZ, RZ, R89 ;  /* 0x000000ffff697224 */ /* 0x000fe200078e0059 */
[----:B------:R-:W1:Y:S01]  /*55b0*/  MUFU.RCP R8, R239 ;  /* 0x000000ef00087308 */ /* 0x000e620000001000 */
[----:B------:R-:W-:Y:S01]  /*55c0*/  @P2 FMUL R238, R238, 0.25 ;  /* 0x3e800000eeee2820 */ /* 0x000fe20000400000 */
[----:B------:R-:W-:Y:S01]  /*55d0*/  MOV R89, R72 ;  /* 0x0000004800597202 */ /* 0x000fe20000000f00 */
[----:B------:R-:W-:-:S02]  /*55e0*/  IMAD R72, R5, 0x4, R66 ;  /* 0x0000000405487824 */ /* 0x000fc400078e0242 */
[----:B0-----:R-:W-:Y:S01]  /*55f0*/  FMUL R23, R11, R12 ;  /* 0x0000000c0b177220 */ /* 0x001fe20000400000 */
[----:B------:R-:W-:Y:S01]  /*5600*/  @!P1 FMUL R238, R238, 16777216 ;  /* 0x4b800000eeee9820 */ /* 0x000fe20000400000 */
[----:B------:R-:W-:Y:S01]  /*5610*/  VIADD R9, R4, 0xc0cafb0d ;  /* 0xc0cafb0d04097836 */ /* 0x000fe20000000000 */
[----:B------:R-:W-:Y:S01]  /*5620*/  MOV R99, R64 ;  /* 0x0000004000637202 */ /* 0x000fe20000000f00 */
[----:B------:R-:W-:Y:S01]  /*5630*/  IMAD R70, R5, 0x4, R72 ;  /* 0x0000000405467824 */ /* 0x000fe200078e0248 */
[----:B------:R-:W0:Y:S01]  /*5640*/  MUFU.RCP R12, R238 ;  /* 0x000000ee000c7308 */ /* 0x000e220000001000 */
[----:B------:R-:W-:Y:S01]  /*5650*/  IMAD.MOV.U32 R115, RZ, RZ, R92 ;  /* 0x000000ffff737224 */ /* 0x000fe200078e005c */
[----:B------:R-:W-:Y:S01]  /*5660*/  LOP3.LUT R39, R9, 0xff800000, RZ, 0xc0, !PT ;  /* 0xff80000009277812 */ /* 0x000fe200078ec0ff */
[----:B------:R-:W-:Y:S01]  /*5670*/  VIADD R9, R31, 0xc0cafb0d ;  /* 0xc0cafb0d1f097836 */ /* 0x000fe20000000000 */
[----:B------:R-:W-:Y:S01]  /*5680*/  LEA R64, R5, R70, 0x2 ;  /* 0x0000004605407211 */ /* 0x000fe200078e10ff */
[----:B------:R-:W-:Y:S01]  /*5690*/  @!P5 FMUL R57, R57, 16777216 ;  /* 0x4b8000003939d820 */ /* 0x000fe20000400000 */
[----:B------:R-:W-:-:S02]  /*56a0*/  IMAD.MOV.U32 R63, RZ, RZ, R76 ;  /* 0x000000ffff3f7224 */ /* 0x000fc400078e004c */
[----:B------:R-:W-:Y:S01]  /*56b0*/  @!P5 FMUL R59, R59, 16777216 ;  /* 0x4b8000003b3bd820 */ /* 0x000fe20000400000 */
[----:B------:R-:W-:Y:S01]  /*56c0*/  LEA R76, R5, R64, 0x2 ;  /* 0x00000040054c7211 */ /* 0x000fe200078e10ff */
[----:B------:R-:W-:Y:S01]  /*56d0*/  @!P5 FMUL R78, R78, 16777216 ;  /* 0x4b8000004e4ed820 */ /* 0x000fe20000400000 */
[----:B------:R-:W-:Y:S01]  /*56e0*/  @!P5 FMUL R65, R65, 16777216 ;  /* 0x4b8000004141d820 */ /* 0x000fe20000400000 */
[----:B------:R-:W-:Y:S01]  /*56f0*/  @!P5 FMUL R67, R67, 16777216 ;  /* 0x4b8000004343d820 */ /* 0x000fe20000400000 */
[----:B------:R-:W-:Y:S01]  /*5700*/  FMUL R21, R11, R40 ;  /* 0x000000280b157220 */ /* 0x000fe20000400000 */
        /* <DEDUP_REMOVED lines=11> */
[C---:B-1----:R-:W-:Y:S01]  /*57c0*/  FMUL R94, R8.reuse, R57 ;  /* 0x00000039085e7220 */ /* 0x042fe20000400000 */
[----:B------:R-:W-:Y:S01]  /*57d0*/  @P2 FMUL R115, R115, 0.25 ;  /* 0x3e80000073732820 */ /* 0x000fe20000400000 */
[----:B------:R-:W-:Y:S01]  /*57e0*/  LOP3.LUT R40, R9, 0xff800000, RZ, 0xc0, !PT ;  /* 0xff80000009287812 */ /* 0x000fe200078ec0ff */
[C---:B------:R-:W-:Y:S01]  /*57f0*/  FMUL R57, R8.reuse, R59 ;  /* 0x0000003b08397220 */ /* 0x040fe20000400000 */
[----:B------:R-:W-:Y:S01]  /*5800*/  MOV R55, R80 ;  /* 0x0000005000377202 */ /* 0x000fe20000000f00 */
        /* <DEDUP_REMOVED lines=16> */
[----:B------:R-:W-:-:S02]  /*5910*/  IMAD R78, R5, 0x4, R76 ;  /* 0x00000004054e7824 */ /* 0x000fc400078e024c */
[C---:B------:R-:W-:Y:S01]  /*5920*/  FMUL R13, R11.reuse, R96 ;  /* 0x000000600b0d7220 */ /* 0x040fe20000400000 */
[----:B------:R-:W-:Y:S02]  /*5930*/  IMAD.MOV.U32 R37, RZ, RZ, R85 ;  /* 0x000000ffff257224 */ /* 0x000fe400078e0055 */
[C---:B------:R-:W-:Y:S01]  /*5940*/  FMUL R90, R11.reuse, R100 ;  /* 0x000000640b5a7220 */ /* 0x040fe20000400000 */
[----:B------:R-:W-:Y:S01]  /*5950*/  FMUL R75, R11, R20 ;  /* 0x000000140b4b7220 */ /* 0x000fe20000400000 */
[----:B------:R-:W-:Y:S01]  /*5960*/  FSEL R8, RZ, -23, P3 ;  /* 0xc1b80000ff087808 */ /* 0x000fe20001800000 */
[----:B------:R-:W-:Y:S01]  /*5970*/  @!P1 FMUL R115, R115, 16777216 ;  /* 0x4b80000073739820 */ /* 0x000fe20000400000 */
[----:B------:R-:W-:Y:S01]  /*5980*/  I2FP.F32.S32 R9, R40 ;  /* 0x0000002800097245 */ /* 0x000fe20000201400 */
        /* <DEDUP_REMOVED lines=9> */
[----:B------:R-:W-:Y:S01]  /*5a20*/  IADD3 R11, PT, PT, R48, -0x3f3504f3, RZ ;  /* 0xc0cafb0d300b7810 */ /* 0x000fe20007ffe0ff */
[----:B------:R-:W-:Y:S01]  /*5a30*/  IMAD R82, R5, 0x4, R78 ;  /* 0x0000000405527824 */ /* 0x000fe200078e024e */
[----:B------:R-:W-:Y:S01]  /*5a40*/  I2FP.F32.S32 R10, R39 ;  /* 0x00000027000a7245 */ /* 0x000fe20000201400 */
[----:B0-----:R-:W-:Y:S01]  /*5a50*/  FMUL R104, R12, R115 ;  /* 0x000000730c687220 */ /* 0x001fe20000400000 */
[----:B------:R-:W-:Y:S01]  /*5a60*/  FFMA.FTZ R115, R9, 1.1920928955078125e-07, R8 ;  /* 0x3400000009737823 */ /* 0x000fe20000010008 */
[----:B------:R-:W-:Y:S01]  /*5a70*/  LOP3.LUT R41, R11, 0xff800000, RZ, 0xc0, !PT ;  /* 0xff8000000b297812 */ /* 0x000fe200078ec0ff */
[----:B------:R-:W-:Y:S01]  /*5a80*/  IMAD.MOV.U32 R107, RZ, RZ, R88 ;  /* 0x000000ffff6b7224 */ /* 0x000fe200078e0058 */
[----:B------:R-:W-:Y:S01]  /*5a90*/  F2FP.BF16.F32.PACK_AB R8, R80, R87 ;  /* 0x000000575008723e */ /* 0x000fe200000010ff */
[----:B------:R-:W-:-:S02]  /*5aa0*/  IMAD R80, R5, 0x4, R82 ;  /* 0x0000000405507824 */ /* 0x000fc400078e0252 */
[----:B------:R-:W-:Y:S01]  /*5ab0*/  FFMA.FTZ R35, R10, 1.1920928955078125e-07, R35 ;  /* 0x340000000a237823 */ /* 0x000fe20000010023 */
[----:B------:R-:W-:Y:S01]  /*5ac0*/  FSEL R10, RZ, -23, P4 ;  /* 0xc1b80000ff0a7808 */ /* 0x000fe20002000000 */
[----:B------:R-:W-:Y:S01]  /*5ad0*/  @P2 FMUL R37, R37, 0.25 ;  /* 0x3e80000025252820 */ /* 0x000fe20000400000 */
[----:B------:R-:W-:Y:S01]  /*5ae0*/  I2FP.F32.S32 R11, R41 ;  /* 0x00000029000b7245 */ /* 0x000fe20000201400 */
[----:B------:R-:W-:Y:S01]  /*5af0*/  @P2 FMUL R107, R107, 0.25 ;  /* 0x3e8000006b6b2820 */ /* 0x000fe20000400000 */
[----:B------:R-:W-:Y:S01]  /*5b00*/  F2FP.BF16.F32.PACK_AB R25, R25, R84 ;  /* 0x000000541919723e */ /* 0x000fe200000010ff */
[----:B------:R-:W-:Y:S01]  /*5b10*/  IMAD.SHL.U32 R7, R7, 0x4, RZ ;  /* 0x0000000407077824 */ /* 0x000fe200078e00ff */
[----:B------:R-:W-:Y:S01]  /*5b20*/  LEA R84, R5, R80, 0x2 ;  /* 0x0000005005547211 */ /* 0x000fe200078e10ff */
[----:B------:R-:W-:Y:S01]  /*5b30*/  FFMA.FTZ R117, R11, 1.1920928955078125e-07, R10 ;  /* 0x340000000b757823 */ /* 0x000fe2000001000a */
[----:B------:R-:W-:Y:S01]  /*5b40*/  F2FP.BF16.F32.PACK_AB R10, R71, R86 ;  /* 0x00000056470a723e */ /* 0x000fe200000010ff */
[----:B------:R-:W-:Y:S01]  /*5b50*/  @P2 FMUL R69, R69, 0.25 ;  /* 0x3e80000045452820 */ /* 0x000fe20000400000 */
[----:B------:R-:W-:Y:S01]  /*5b60*/  F2FP.BF16.F32.PACK_AB R11, R13, R90 ;  /* 0x0000005a0d0b723e */ /* 0x000fe200000010ff */
[----:B------:R-:W-:Y:S01]  /*5b70*/  IMAD R86, R5, 0x4, R84 ;  /* 0x0000000405567824 */ /* 0x000fe200078e0254 */
[----:B------:R-:W-:Y:S01]  /*5b80*/  F2FP.BF16.F32.PACK_AB R23, R23, R96 ;  /* 0x000000601717723e */ /* 0x000fe200000010ff */
[----:B------:R-:W-:Y:S01]  /*5b90*/  @!P1 FMUL R37, R37, 16777216 ;  /* 0x4b80000025259820 */ /* 0x000fe20000400000 */
[----:B------:R-:W-:Y:S01]  /*5ba0*/  F2FP.BF16.F32.PACK_AB R21, R21, R100 ;  /* 0x000000641515723e */ /* 0x000fe200000010ff */
[----:B------:R-:W-:Y:S01]  /*5bb0*/  @P2 FMUL R105, R105, 0.25 ;  /* 0x3e80000069692820 */ /* 0x000fe20000400000 */
[----:B------:R-:W-:Y:S01]  /*5bc0*/  LEA R90, R5, R86, 0x2 ;  /* 0x00000056055a7211 */ /* 0x000fe200078e10ff */
[----:B------:R-:W-:Y:S01]  /*5bd0*/  @P2 FMUL R113, R113, 0.25 ;  /* 0x3e80000071712820 */ /* 0x000fe20000400000 */
[----:B------:R-:W-:Y:S01]  /*5be0*/  @!P1 FMUL R107, R107, 16777216 ;  /* 0x4b8000006b6b9820 */ /* 0x000fe20000400000 */
[----:B------:R-:W-:Y:S01]  /*5bf0*/  @P2 FMUL R47, R47, 0.25 ;  /* 0x3e8000002f2f2820 */ /* 0x000fe20000400000 */
[----:B------:R-:W-:Y:S01]  /*5c00*/  @P2 FMUL R53, R53, 0.25 ;  /* 0x3e80000035352820 */ /* 0x000fe20000400000 */
[----:B------:R-:W-:-:S02]  /*5c10*/  IMAD R96, R5, 0x4, R90 ;  /* 0x0000000405607824 */ /* 0x000fc400078e025a */
[----:B------:R-:W-:Y:S01]  /*5c20*/  @P2 FMUL R61, R61, 0.25 ;  /* 0x3e8000003d3d2820 */ /* 0x000fe20000400000 */
[----:B------:R-:W-:Y:S01]  /*5c30*/  @!P1 FMUL R69, R69, 16777216 ;  /* 0x4b80000045459820 */ /* 0x000fe20000400000 */
[C---:B------:R-:W-:Y:S01]  /*5c40*/  FMUL R44, R12.reuse, R37 ;  /* 0x000000250c2c7220 */ /* 0x040fe20000400000 */
[----:B------:R-:W-:Y:S01]  /*5c50*/  IMAD R100, R5, 0x4, R96 ;  /* 0x0000000405647824 */ /* 0x000fe200078e0260 */
[----:B------:R-:W-:Y:S01]  /*5c60*/  LOP3.LUT R7, R7, 0x70, RZ, 0xc0, !PT ;  /* 0x0000007007077812 */ /* 0x000fe200078ec0ff */
[----:B------:R-:W-:Y:S01]  /*5c70*/  @P2 FMUL R91, R91, 0.25 ;  /* 0x3e8000005b5b2820 */ /* 0x000fe20000400000 */
[----:B------:R-:W-:Y:S01]  /*5c80*/  F2FP.BF16.F32.PACK_AB R27, R27, R14 ;  /* 0x0000000e1b1b723e */ /* 0x000fe200000010ff */
[----:B------:R-:W-:Y:S01]  /*5c90*/  @P2 FMUL R97, R97, 0.25 ;  /* 0x3e80000061612820 */ /* 0x000fe20000400000 */
[----:B------:R-:W-:Y:S01]  /*5ca0*/  @!P1 FMUL R105, R105, 16777216 ;  /* 0x4b80000069699820 */ /* 0x000fe20000400000 */
[----:B------:R-:W-:Y:S01]  /*5cb0*/  @!P1 FMUL R113, R113, 16777216 ;  /* 0x4b80000071719820 */ /* 0x000fe20000400000 */
[C---:B------:R-:W-:Y:S01]  /*5cc0*/  FMUL R37, R12.reuse, R107 ;  /* 0x0000006b0c257220 */ /* 0x040fe20000400000 */
[----:B------:R-:W-:Y:S01]  /*5cd0*/  F2FP.BF16.F32.PACK_AB R14, R17, R102 ;  /* 0x00000066110e723e */ /* 0x000fe200000010ff */
[----:B------:R-:W-:Y:S01]  /*5ce0*/  @!P1 FMUL R47, R47, 16777216 ;  /* 0x4b8000002f2f9820 */ /* 0x000fe20000400000 */
[----:B------:R-:W-:Y:S01]  /*5cf0*/  LEA R102, R5, R100, 0x2 ;  /* 0x0000006405667211 */ /* 0x000fe200078e10ff */
[----:B------:R-:W-:Y:S01]  /*5d00*/  @!P1 FMUL R53, R53, 16777216 ;  /* 0x4b80000035359820 */ /* 0x000fe20000400000 */
[----:B------:R-:W-:Y:S01]  /*5d10*/  @!P1 FMUL R61, R61, 16777216 ;  /* 0x4b8000003d3d9820 */ /* 0x000fe20000400000 */
[----:B------:R-:W-:Y:S01]  /*5d20*/  FMUL R98, R12, R69 ;  /* 0x000000450c627220 */ /* 0x000fe20000400000 */
[----:B------:R-:W-:Y:S01]  /*5d30*/  F2FP.BF16.F32.PACK_AB R20, R20, R85 ;  /* 0x000000551414723e */ /* 0x000fe200000010ff */
[----:B------:R-:W-:Y:S01]  /*5d40*/  @P2 FMUL R63, R63, 0.25 ;  /* 0x3e8000003f3f2820 */ /* 0x000fe20000400000 */
[----:B------:R-:W-:Y:S01]  /*5d50*/  F2FP.BF16.F32.PACK_AB R22, R22, R75 ;  /* 0x0000004b1616723e */ /* 0x000fe200000010ff */
[----:B------:R-:W-:Y:S01]  /*5d60*/  @!P1 FMUL R91, R91, 16777216 ;  /* 0x4b8000005b5b9820 */ /* 0x000fe20000400000 */
[----:B------:R-:W-:Y:S01]  /*5d70*/  LOP3.LUT R128, R128, R7, RZ, 0x3c, !PT ;  /* 0x0000000780807212 */ /* 0x000fe200078e3cff */
[----:B------:R-:W-:Y:S01]  /*5d80*/  BAR.SYNC.DEFER_BLOCKING 0x0 ;  /* 0x0000000000007b1d */ /* 0x000fe20000010000 */
[----:B------:R-:W-:Y:S01]  /*5d90*/  @!P1 FMUL R97, R97, 16777216 ;  /* 0x4b80000061619820 */ /* 0x000fe20000400000 */
[C---:B------:R-:W-:Y:S01]  /*5da0*/  FMUL R69, R12.reuse, R105 ;  /* 0x000000690c457220 */ /* 0x040fe20000400000 */
[----:B------:R-:W-:Y:S01]  /*5db0*/  FMUL R106, R12, R113 ;  /* 0x000000710c6a7220 */ /* 0x000fe20000400000 */
[----:B------:R-:W-:-:S02]  /*5dc0*/  IMAD.IADD R17, R29, 0x1, -R16 ;  /* 0x000000011d117824 */ /* 0x000fc400078e0a10 */
[----:B------:R-:W-:Y:S01]  /*5dd0*/  @P2 FMUL R93, R93, 0.25 ;  /* 0x3e8000005d5d2820 */ /* 0x000fe20000400000 */
[----:B------:R-:W-:Y:S01]  /*5de0*/  @P2 FMUL R99, R99, 0.25 ;  /* 0x3e80000063632820 */ /* 0x000fe20000400000 */
[C---:B------:R-:W-:Y:S01]  /*5df0*/  FMUL R19, R12.reuse, R47 ;  /* 0x0000002f0c137220 */ /* 0x040fe20000400000 */
[----:B------:R-:W-:Y:S01]  /*5e00*/  F2FP.BF16.F32.PACK_AB R16, R37, R104 ;  /* 0x000000682510723e */ /* 0x000fe200000010ff */
[C---:B------:R-:W-:Y:S01]  /*5e10*/  FMUL R47, R12.reuse, R53 ;  /* 0x000000350c2f7220 */ /* 0x040fe20000400000 */
[----:B------:R-:W-:Y:S02]  /*5e20*/  IMAD R104, R5, 0x4, R102 ;  /* 0x0000000405687824 */ /* 0x000fe400078e0266 */
[C---:B------:R-:W-:Y:S01]  /*5e30*/  FMUL R53, R12.reuse, R61 ;  /* 0x0000003d0c357220 */ /* 0x040fe20000400000 */
[----:B------:R-:W-:Y:S01]  /*5e40*/  @!P1 FMUL R63, R63, 16777216 ;  /* 0x4b8000003f3f9820 */ /* 0x000fe20000400000 */
[C---:B------:R-:W-:Y:S01]  /*5e50*/  FMUL R61, R12.reuse, R91 ;  /* 0x0000005b0c3d7220 */ /* 0x040fe20000400000 */
[C---:B------:R-:W-:Y:S01]  /*5e60*/  FMUL R108, R12.reuse, R97 ;  /* 0x000000610c6c7220 */ /* 0x040fe20000400000 */
[----:B------:R-:W-:Y:S01]  /*5e70*/  @!P1 FMUL R93, R93, 16777216 ;  /* 0x4b8000005d5d9820 */ /* 0x000fe20000400000 */
[----:B------:R-:W-:Y:S01]  /*5e80*/  @!P1 FMUL R99, R99, 16777216 ;  /* 0x4b80000063639820 */ /* 0x000fe20000400000 */
[C---:B------:R-:W-:Y:S01]  /*5e90*/  FMUL R18, R12.reuse, R63 ;  /* 0x0000003f0c127220 */ /* 0x040fe20000400000 */
[----:B------:R-:W-:Y:S01]  /*5ea0*/  FADD R37, R17, -1 ;  /* 0xbf80000011257421 */ /* 0x000fe20000000000 */
[C---:B------:R-:W-:Y:S01]  /*5eb0*/  FMUL R63, R12.reuse, R93 ;  /* 0x0000005d0c3f7220 */ /* 0x040fe20000400000 */
[----:B------:R-:W-:Y:S01]  /*5ec0*/  FMUL R110, R12, R99 ;  /* 0x000000630c6e7220 */ /* 0x000fe20000400000 */
[----:B------:R-:W-:Y:S01]  /*5ed0*/  @P2 FMUL R55, R55, 0.25 ;  /* 0x3e80000037372820 */ /* 0x000fe20000400000 */
[----:B------:R-:W-:Y:S01]  /*5ee0*/  @P2 FMUL R89, R89, 0.25 ;  /* 0x3e80000059592820 */ /* 0x000fe20000400000 */
[----:B------:R-:W-:Y:S01]  /*5ef0*/  F2FP.BF16.F32.PACK_AB R15, R15, R112 ;  /* 0x000000700f0f723e */ /* 0x000fe200000010ff */
[----:B------:R0:W-:Y:S01]  /*5f00*/  STS.128 [R128+UR6+0x200], R20 ;  /* 0x0002001480007988 */ /* 0x0001e20008000c06 */
[----:B------:R-:W-:Y:S01]  /*5f10*/  F2FP.BF16.F32.PACK_AB R17, R63, R110 ;  /* 0x0000006e3f11723e */ /* 0x000fe200000010ff */
[----:B------:R-:W-:Y:S01]  /*5f20*/  @!P1 FMUL R55, R55, 16777216 ;  /* 0x4b80000037379820 */ /* 0x000fe20000400000 */
[----:B------:R-:W-:Y:S01]  /*5f30*/  @!P1 FMUL R89, R89, 16777216 ;  /* 0x4b80000059599820 */ /* 0x000fe20000400000 */
[----:B------:R-:W-:Y:S01]  /*5f40*/  F2FP.BF16.F32.PACK_AB R24, R24, R83 ;  /* 0x000000531818723e */ /* 0x000fe200000010ff */
[----:B------:R-:W-:Y:S01]  /*5f50*/  IMAD.IADD R39, R4, 0x1, -R39 ;  /* 0x0000000104277824 */ /* 0x000fe200078e0a27 */
[----:B------:R-:W-:Y:S01]  /*5f60*/  F2FP.BF16.F32.PACK_AB R26, R26, R73 ;  /* 0x000000491a1a723e */ /* 0x000fe200000010ff */
[C---:B------:R-:W-:Y:S01]  /*5f70*/  FMUL R88, R12.reuse, R55 ;  /* 0x000000370c587220 */ /* 0x040fe20000400000 */
[----:B------:R-:W-:Y:S01]  /*5f80*/  F2FP.BF16.F32.PACK_AB R13, R77, R116 ;  /* 0x000000744d0d723e */ /* 0x000fe200000010ff */
[----:B------:R-:W-:Y:S01]  /*5f90*/  FMUL R55, R12, R89 ;  /* 0x000000590c377220 */ /* 0x000fe20000400000 */
[----:B------:R-:W-:Y:S01]  /*5fa0*/  F2FP.BF16.F32.PACK_AB R9, R79, R124 ;  /* 0x0000007c4f09723e */ /* 0x000fe200000010ff */
[----:B------:R1:W-:Y:S01]  /*5fb0*/  STS.128 [R128+UR6+0x80], R24 ;  /* 0x0000801880007988 */ /* 0x0003e20008000c06 */
[----:B------:R-:W-:Y:S01]  /*5fc0*/  F2FP.BF16.F32.PACK_AB R12, R81, R126 ;  /* 0x0000007e510c723e */ /* 0x000fe200000010ff */
[----:B------:R-:W-:Y:S01]  /*5fd0*/  FADD R39, R39, -1 ;  /* 0xbf80000027277421 */ /* 0x000fe20000000000 */
[----:B------:R-:W-:Y:S01]  /*5fe0*/  MOV R126, 0x3dc6b27f ;  /* 0x3dc6b27f007e7802 */ /* 0x000fe20000000f00 */
[----:B------:R2:W-:Y:S01]  /*5ff0*/  STS.128 [R128+UR6], R8 ;  /* 0x0000000880007988 */ /* 0x0005e20008000c06 */
[----:B0-----:R-:W-:Y:S01]  /*6000*/  F2FP.BF16.F32.PACK_AB R20, R69, R106 ;  /* 0x0000006a4514723e */ /* 0x001fe200000010ff */
[----:B------:R-:W-:Y:S01]  /*6010*/  IMAD R106, R5, 0x4, R104 ;  /* 0x00000004056a7824 */ /* 0x000fe200078e0268 */
[----:B------:R-:W-:Y:S01]  /*6020*/  F2FP.BF16.F32.PACK_AB R21, R61, R108 ;  /* 0x0000006c3d15723e */ /* 0x000fe200000010ff */
[----:B------:R0:W-:Y:S01]  /*6030*/  STS.128 [R128+UR6+0x280], R12 ;  /* 0x0002800c80007988 */ /* 0x0001e20008000c06 */
[----:B------:R-:W-:Y:S01]  /*6040*/  F2FP.BF16.F32.PACK_AB R18, R18, R55 ;  /* 0x000000371212723e */ /* 0x000fe200000010ff */
[----:B------:R-:W-:Y:S01]  /*6050*/  IMAD R108, R5, 0x4, R106 ;  /* 0x00000004056c7824 */ /* 0x000fe200078e026a */
[----:B------:R-:W-:Y:S01]  /*6060*/  F2FP.BF16.F32.PACK_AB R19, R19, R88 ;  /* 0x000000581313723e */ /* 0x000fe200000010ff */
[----:B------:R-:W-:Y:S01]  /*6070*/  IMAD.IADD R40, R31, 0x1, -R40 ;  /* 0x000000011f287824 */ /* 0x000fe200078e0a28 */
[----:B------:R-:W-:Y:S01]  /*6080*/  F2FP.BF16.F32.PACK_AB R22, R53, R98 ;  /* 0x000000623516723e */ /* 0x000fe200000010ff */
[----:B------:R-:W3:Y:S01]  /*6090*/  LDCU.64 UR4, c[0x0][0x3e0] ;  /* 0x00007c00ff0477ac */ /* 0x000ee20008000a00 */
[----:B------:R-:W-:Y:S01]  /*60a0*/  LEA R110, R5, R108, 0x2 ;  /* 0x0000006c056e7211 */ /* 0x000fe200078e10ff */
[----:B------:R4:W-:Y:S01]  /*60b0*/  STS.128 [R128+UR6+0x100], R16 ;  /* 0x0001001080007988 */ /* 0x0009e20008000c06 */
[----:B-1----:R-:W-:Y:S01]  /*60c0*/  F2FP.BF16.F32.PACK_AB R24, R67, R122 ;  /* 0x0000007a4318723e */ /* 0x002fe200000010ff */
[----:B------:R-:W-:Y:S01]  /*60d0*/  FADD R40, R40, -1 ;  /* 0xbf80000028287421 */ /* 0x000fe20000000000 */
[----:B------:R-:W-:Y:S01]  /*60e0*/  F2FP.BF16.F32.PACK_AB R23, R44, R47 ;  /* 0x0000002f2c17723e */ /* 0x000fe200000010ff */
[----:B------:R-:W-:-:S02]  /*60f0*/  IMAD R112, R5, 0x4, R110 ;  /* 0x0000000405707824 */ /* 0x000fc400078e026e */
[----:B--2---:R-:W-:Y:S01]  /*6100*/  FFMA.FTZ R8, R37, R126, -0.16845393180847167969 ;  /* 0xbe2c7f3025087423 */ /* 0x004fe2000001007e */
[----:B------:R-:W-:Y:S01]  /*6110*/  F2FP.BF16.F32.PACK_AB R25, R59, R118 ;  /* 0x000000763b19723e */ /* 0x000fe200000010ff */
[----:B------:R-:W-:Y:S02]  /*6120*/  IMAD R116, R5, 0x4, R112 ;  /* 0x0000000405747824 */ /* 0x000fe400078e0270 */
[----:B------:R-:W-:Y:S01]  /*6130*/  FFMA.FTZ R8, R37, R8, 0.1716887056827545166 ;  /* 0x3e2fcf2a25087423 */ /* 0x000fe20000010008 */
[----:B------:R1:W-:Y:S01]  /*6140*/  STS.128 [R128+UR6+0x300], R20 ;  /* 0x0003001480007988 */ /* 0x0003e20008000c06 */
[----:B------:R-:W-:Y:S01]  /*6150*/  F2FP.BF16.F32.PACK_AB R26, R51, R94 ;  /* 0x0000005e331a723e */ /* 0x000fe200000010ff */
[----:B0-----:R-:W-:Y:S01]  /*6160*/  FFMA.FTZ R14, R39, R126, -0.16845393180847167969 ;  /* 0xbe2c7f30270e7423 */ /* 0x001fe2000001007e */
[----:B------:R-:W-:Y:S01]  /*6170*/  LEA R122, R5, R116, 0x2 ;  /* 0x00000074057a7211 */ /* 0x000fe200078e10ff */
[----:B------:R-:W-:Y:S01]  /*6180*/  FFMA.FTZ R8, R37, R8, -0.17900948226451873779 ;  /* 0xbe374e4325087423 */ /* 0x000fe20000010008 */
[----:B------:R-:W-:Y:S01]  /*6190*/  F2FP.BF16.F32.PACK_AB R27, R43, R46 ;  /* 0x0000002e2b1b723e */ /* 0x000fe200000010ff */
[----:B------:R-:W-:Y:S01]  /*61a0*/  FFMA.FTZ R14, R39, R14, 0.1716887056827545166 ;  /* 0x3e2fcf2a270e7423 */ /* 0x000fe2000001000e */
[----:B------:R-:W-:Y:S01]  /*61b0*/  F2FP.BF16.F32.PACK_AB R9, R57, R114 ;  /* 0x000000723909723e */ /* 0x000fe200000010ff */
[----:B------:R-:W-:-:S02]  /*61c0*/  IMAD R124, R5, 0x4, R122 ;  /* 0x00000004057c7824 */ /* 0x000fc400078e027a */
[----:B------:R-:W-:Y:S01]  /*61d0*/  FFMA.FTZ R8, R37, R8, 0.20512372255325317383 ;  /* 0x3e520bf425087423 */ /* 0x000fe20000010008 */
[----:B------:R-:W-:Y:S01]  /*61e0*/  F2FP.BF16.F32.PACK_AB R11, R42, R45 ;  /* 0x0000002d2a0b723e */ /* 0x000fe200000010ff */
[----:B------:R0:W-:Y:S01]  /*61f0*/  STS.128 [R128+UR6+0x180], R24 ;  /* 0x0001801880007988 */ /* 0x0001e20008000c06 */
[----:B----4-:R-:W-:Y:S02]  /*6200*/  IMAD R16, R5, 0x4, R124 ;  /* 0x0000000405107824 */ /* 0x010fe400078e027c */
[----:B------:R-:W-:Y:S01]  /*6210*/  FFMA.FTZ R10, R37, R8, -0.24046532809734344482 ;  /* 0xbe763c8b250a7423 */ /* 0x000fe20000010008 */
[----:B------:R-:W-:Y:S01]  /*6220*/  F2FP.BF16.F32.PACK_AB R8, R65, R120 ;  /* 0x000000784108723e */ /* 0x000fe200000010ff */
[----:B------:R-:W-:Y:S01]  /*6230*/  FFMA.FTZ R14, R39, R14, -0.17900948226451873779 ;  /* 0xbe374e43270e7423 */ /* 0x000fe2000001000e */
[----:B------:R-:W-:Y:S01]  /*6240*/  IADD3 R41, PT, PT, R48, -R41, RZ ;  /* 0x8000002930297210 */ /* 0x000fe20007ffe0ff */
[----:B------:R-:W-:Y:S01]  /*6250*/  FFMA.FTZ R10, R37, R10, 0.28857114911079406738 ;  /* 0x3e93bf99250a7423 */ /* 0x000fe2000001000a */
[----:B------:R-:W-:Y:S01]  /*6260*/  LEA R18, R5, R16, 0x2 ;  /* 0x0000001005127211 */ /* 0x000fe200078e10ff */
[----:B------:R-:W-:Y:S01]  /*6270*/  FFMA.FTZ R14, R39, R14, 0.20512372255325317383 ;  /* 0x3e520bf4270e7423 */ /* 0x000fe2000001000e */
[----:B------:R-:W-:Y:S01]  /*6280*/  ISETP.GE.U32.AND P6, PT, R4, 0x7f800000, PT ;  /* 0x7f8000000400780c */ /* 0x000fe20003fc6070 */
[----:B------:R-:W-:Y:S01]  /*6290*/  FFMA.FTZ R10, R37, R10, -0.36067417263984680176 ;  /* 0xbeb8aa49250a7423 */ /* 0x000fe2000001000a */
[----:B------:R-:W-:Y:S01]  /*62a0*/  FADD R41, R41, -1 ;  /* 0xbf80000029297421 */ /* 0x000fe20000000000 */
[----:B-1----:R-:W-:-:S02]  /*62b0*/  IMAD R20, R5, 0x4, R18 ;  /* 0x0000000405147824 */ /* 0x002fc400078e0212 */
[----:B------:R-:W-:Y:S01]  /*62c0*/  FFMA.FTZ R14, R39, R14, -0.24046532809734344482 ;  /* 0xbe763c8b270e7423 */ /* 0x000fe2000001000e */
[----:B------:R-:W-:Y:S01]  /*62d0*/  FFMA.FTZ R12, R37, R10, 0.48089820146560668945 ;  /* 0x3ef6384a250c7423 */ /* 0x000fe2000001000a */
[----:B------:R-:W-:Y:S01]  /*62e0*/  F2FP.BF16.F32.PACK_AB R10, R49, R92 ;  /* 0x0000005c310a723e */ /* 0x000fe200000010ff */
[----:B---3--:R-:W-:Y:S01]  /*62f0*/  UIMAD UR4, UR7, UR4, URZ ;  /* 0x00000004070472a4 */ /* 0x008fe2000f8e02ff */
[----:B------:R-:W-:Y:S01]  /*6300*/  LEA R22, R5, R20, 0x2 ;  /* 0x0000001405167211 */ /* 0x000fe200078e10ff */
[----:B------:R-:W-:Y:S01]  /*6310*/  FFMA.FTZ R14, R39, R14, 0.28857114911079406738 ;  /* 0x3e93bf99270e7423 */ /* 0x000fe2000001000e */
[----:B------:R-:W-:Y:S01]  /*6320*/  ISETP.GE.U32.AND P4, PT, R31, 0x7f800000, PT ;  /* 0x7f8000001f00780c */ /* 0x000fe20003f86070 */
[----:B------:R1:W-:Y:S01]  /*6330*/  STS.128 [R128+UR6+0x380], R8 ;  /* 0x0003800880007988 */ /* 0x0003e20008000c06 */
[----:B------:R-:W-:Y:S01]  /*6340*/  ISETP.GE.U32.AND P5, PT, R48, 0x7f800000, PT ;  /* 0x7f8000003000780c */ /* 0x000fe20003fa6070 */
[----:B------:R-:W-:Y:S02]  /*6350*/  IMAD R132, R5, 0x4, R22 ;  /* 0x0000000405847824 */ /* 0x000fe400078e0216 */
[----:B------:R-:W-:Y:S01]  /*6360*/  FFMA.FTZ R14, R39, R14, -0.36067417263984680176 ;  /* 0xbeb8aa49270e7423 */ /* 0x000fe2000001000e */
[----:B------:R-:W-:Y:S01]  /*6370*/  FSETP.NEU.AND P2, PT, R4, RZ, PT ;  /* 0x000000ff0400720b */ /* 0x000fe20003f4d000 */
[----:B------:R-:W-:Y:S01]  /*6380*/  USHF.L.U32 UR8, UR4, 0x1, URZ ;  /* 0x0000000104087899 */ /* 0x000fe200080006ff */
[----:B0-----:R-:W-:-:S02]  /*6390*/  IMAD R24, R5, 0x4, R132 ;  /* 0x0000000405187824 */ /* 0x001fc400078e0284 */
[----:B------:R-:W-:Y:S01]  /*63a0*/  FFMA.FTZ R14, R39, R14, 0.48089820146560668945 ;  /* 0x3ef6384a270e7423 */ /* 0x000fe2000001000e */
[----:B------:R-:W-:Y:S01]  /*63b0*/  FFMA.FTZ R12, R37, R12, -0.72134751081466674805 ;  /* 0xbf38aa3b250c7423 */ /* 0x000fe2000001000c */
[----:B------:R-:W-:Y:S02]  /*63c0*/  ISETP.GE.U32.AND P1, PT, R29, 0x7f800000, PT ;  /* 0x7f8000001d00780c */ /* 0x000fe40003f26070 */
[----:B------:R-:W-:Y:S01]  /*63d0*/  FFMA.FTZ R14, R39, R14, -0.72134751081466674805 ;  /* 0xbf38aa3b270e7423 */ /* 0x000fe2000001000e */
[----:B------:R-:W-:Y:S01]  /*63e0*/  FMUL R12, R37, R12 ;  /* 0x0000000c250c7220 */ /* 0x000fe20000400000 */
[----:B------:R-:W-:Y:S02]  /*63f0*/  LOP3.LUT R161, R2, 0x40, RZ, 0x3c, !PT ;  /* 0x0000004002a17812 */ /* 0x000fe400078e3cff */
[----:B------:R-:W-:Y:S01]  /*6400*/  FMUL R14, R39, R14 ;  /* 0x0000000e270e7220 */ /* 0x000fe20000400000 */
[----:B-1----:R-:W-:Y:S02]  /*6410*/  IMAD R10, R5, 0x4, R24 ;  /* 0x00000004050a7824 */ /* 0x002fe400078e0218 */
[CC--:B------:R-:W-:Y:S01]  /*6420*/  FFMA.FTZ R9, R40.reuse, R126.reuse, -0.16845393180847167969 ;  /* 0xbe2c7f3028097423 */ /* 0x0c0fe2000001007e */
[----:B------:R-:W-:Y:S01]  /*6430*/  FFMA.FTZ R8, R41, R126, -0.16845393180847167969 ;  /* 0xbe2c7f3029087423 */ /* 0x000fe2000001007e */
[----:B------:R-:W-:Y:S01]  /*6440*/  FMUL R14, R39, R14 ;  /* 0x0000000e270e7220 */ /* 0x000fe20000400000 */
[----:B------:R-:W-:Y:S01]  /*6450*/  @P5 MOV R11, 0x7f800000 ;  /* 0x7f800000000b5802 */ /* 0x000fe20000000f00 */
[C---:B------:R-:W-:Y:S01]  /*6460*/  FFMA.FTZ R9, R40.reuse, R9, 0.1716887056827545166 ;  /* 0x3e2fcf2a28097423 */ /* 0x040fe20000010009 */
[----:B------:R-:W-:Y:S01]  /*6470*/  LEA R26, R5, R10, 0x2 ;  /* 0x0000000a051a7211 */ /* 0x000fe200078e10ff */
[----:B------:R-:W-:Y:S01]  /*6480*/  FFMA.FTZ R8, R41, R8, 0.1716887056827545166 ;  /* 0x3e2fcf2a29087423 */ /* 0x000fe20000010008 */
[----:B------:R-:W-:Y:S01]  /*6490*/  FFMA.FTZ R14, R39, 1.4426950216293334961, R14 ;  /* 0x3fb8aa3b270e7823 */ /* 0x000fe2000001000e */
[----:B------:R-:W-:Y:S01]  /*64a0*/  FFMA.FTZ R9, R40, R9, -0.17900948226451873779 ;  /* 0xbe374e4328097423 */ /* 0x000fe20000010009 */
[----:B------:R-:W-:Y:S01]  /*64b0*/  FMUL R12, R37, R12 ;  /* 0x0000000c250c7220 */ /* 0x000fe20000400000 */
[----:B------:R-:W-:-:S02]  /*64c0*/  IMAD R140, R5, 0x4, R26 ;  /* 0x00000004058c7824 */ /* 0x000fc400078e021a */
[----:B------:R-:W-:Y:S01]  /*64d0*/  FFMA.FTZ R8, R41, R8, -0.17900948226451873779 ;  /* 0xbe374e4329087423 */ /* 0x000fe20000010008 */
[C---:B------:R-:W-:Y:S01]  /*64e0*/  FFMA.FTZ R9, R40.reuse, R9, 0.20512372255325317383 ;  /* 0x3e520bf428097423 */ /* 0x040fe20000010009 */
[----:B------:R-:W-:Y:S01]  /*64f0*/  FADD R114, R35, R14 ;  /* 0x0000000e23727221 */ /* 0x000fe20000000000 */
[----:B------:R-:W-:Y:S02]  /*6500*/  IMAD R142, R5, 0x4, R140 ;  /* 0x00000004058e7824 */ /* 0x000fe400078e028c */
[----:B------:R-:W-:Y:S01]  /*6510*/  FFMA.FTZ R8, R41, R8, 0.20512372255325317383 ;  /* 0x3e520bf429087423 */ /* 0x000fe20000010008 */
[C---:B------:R-:W-:Y:S01]  /*6520*/  FFMA.FTZ R9, R40.reuse, R9, -0.24046532809734344482 ;  /* 0xbe763c8b28097423 */ /* 0x040fe20000010009 */
[----:B------:R-:W0:Y:S01]  /*6530*/  LDC.64 R14, c[0x0][0x398] ;  /* 0x0000e600ff0e7b82 */ /* 0x000e220000000a00 */
[----:B------:R-:W-:Y:S01]  /*6540*/  FFMA.FTZ R12, R37, 1.4426950216293334961, R12 ;  /* 0x3fb8aa3b250c7823 */ /* 0x000fe2000001000c */
[----:B------:R-:W-:Y:S01]  /*6550*/  LEA R144, R5, R142, 0x2 ;  /* 0x0000008e05907211 */ /* 0x000fe200078e10ff */
[----:B------:R-:W-:Y:S01]  /*6560*/  FFMA.FTZ R9, R40, R9, 0.28857114911079406738 ;  /* 0x3e93bf9928097423 */ /* 0x000fe20000010009 */
[----:B------:R-:W-:Y:S01]  /*6570*/  FFMA.FTZ R8, R41, R8, -0.24046532809734344482 ;  /* 0xbe763c8b29087423 */ /* 0x000fe20000010008 */
[----:B------:R-:W-:Y:S01]  /*6580*/  FADD R49, R33, R12 ;  /* 0x0000000c21317221 */ /* 0x000fe20000000000 */
[----:B------:R-:W-:-:S02]  /*6590*/  @P1 IMAD.MOV.U32 R12, RZ, RZ, 0x7f800000 ;  /* 0x7f800000ff0c1424 */ /* 0x000fc400078e00ff */
[C---:B------:R-:W-:Y:S01]  /*65a0*/  FFMA.FTZ R9, R40.reuse, R9, -0.36067417263984680176 ;  /* 0xbeb8aa4928097423 */ /* 0x040fe20000010009 */
[----:B------:R-:W-:Y:S02]  /*65b0*/  IMAD R146, R5, 0x4, R144 ;  /* 0x0000000405927824 */ /* 0x000fe400078e0290 */
[----:B------:R-:W-:Y:S01]  /*65c0*/  FFMA.FTZ R8, R41, R8, 0.28857114911079406738 ;  /* 0x3e93bf9929087423 */ /* 0x000fe20000010008 */
[----:B------:R-:W-:Y:S01]  /*65d0*/  @P1 FFMA.FTZ R49, R29, R12, +INF ;  /* 0x7f8000001d311423 */ /* 0x000fe2000001000c */
[C---:B------:R-:W-:Y:S01]  /*65e0*/  FFMA.FTZ R9, R40.reuse, R9, 0.48089820146560668945 ;  /* 0x3ef6384a28097423 */ /* 0x040fe20000010009 */
[----:B------:R-:W-:Y:S02]  /*65f0*/  IMAD R148, R5, 0x4, R146 ;  /* 0x0000000405947824 */ /* 0x000fe400078e0292 */
[----:B------:R-:W-:Y:S01]  /*6600*/  FFMA.FTZ R8, R41, R8, -0.36067417263984680176 ;  /* 0xbeb8aa4929087423 */ /* 0x000fe20000010008 */
[----:B------:R-:W-:Y:S01]  /*6610*/  BAR.SYNC.DEFER_BLOCKING 0x0 ;  /* 0x0000000000007b1d */ /* 0x000fe20000010000 */
[C---:B------:R-:W-:Y:S01]  /*6620*/  FFMA.FTZ R9, R40.reuse, R9, -0.72134751081466674805 ;  /* 0xbf38aa3b28097423 */ /* 0x040fe20000010009 */
[----:B------:R-:W-:Y:S01]  /*6630*/  FSETP.NEU.AND P3, PT, R29, RZ, PT ;  /* 0x000000ff1d00720b */ /* 0x000fe20003f6d000 */
[----:B------:R-:W-:Y:S01]  /*6640*/  FFMA.FTZ R8, R41, R8, 0.48089820146560668945 ;  /* 0x3ef6384a29087423 */ /* 0x000fe20000010008 */
[----:B------:R-:W-:Y:S01]  /*6650*/  LEA R154, R5, R148, 0x2 ;  /* 0x00000094059a7211 */ /* 0x000fe200078e10ff */
[----:B------:R-:W-:Y:S01]  /*6660*/  FMUL R9, R40, R9 ;  /* 0x0000000928097220 */ /* 0x000fe20000400000 */
[----:B------:R-:W-:Y:S01]  /*6670*/  FSETP.NEU.AND P1, PT, R31, RZ, PT ;  /* 0x000000ff1f00720b */ /* 0x000fe20003f2d000 */
[----:B------:R-:W-:Y:S01]  /*6680*/  FFMA.FTZ R8, R41, R8, -0.72134751081466674805 ;  /* 0xbf38aa3b29087423 */ /* 0x000fe20000010008 */
[----:B------:R-:W-:Y:S01]  /*6690*/  FSEL R49, R49, -INF , P3 ;  /* 0xff80000031317808 */ /* 0x000fe20001800000 */
[----:B------:R-:W-:-:S02]  /*66a0*/  IMAD R156, R5, 0x4, R154 ;  /* 0x00000004059c7824 */ /* 0x000fc400078e029a */
[C---:B------:R-:W-:Y:S01]  /*66b0*/  FMUL R9, R40.reuse, R9 ;  /* 0x0000000928097220 */ /* 0x040fe20000400000 */
[----:B------:R-:W-:Y:S01]  /*66c0*/  FMUL R8, R41, R8 ;  /* 0x0000000829087220 */ /* 0x000fe20000400000 */
[----:B------:R-:W-:Y:S02]  /*66d0*/  IMAD R158, R5, 0x4, R156 ;  /* 0x00000004059e7824 */ /* 0x000fe400078e029c */
[----:B------:R-:W-:Y:S01]  /*66e0*/  FFMA.FTZ R40, R40, 1.4426950216293334961, R9 ;  /* 0x3fb8aa3b28287823 */ /* 0x000fe20000010009 */
[----:B------:R-:W-:Y:S01]  /*66f0*/  @P6 MOV R9, 0x7f800000 ;  /* 0x7f80000000096802 */ /* 0x000fe20000000f00 */
[----:B------:R-:W-:Y:S01]  /*6700*/  FMUL R8, R41, R8 ;  /* 0x0000000829087220 */ /* 0x000fe20000400000 */
[----:B------:R-:W-:Y:S01]  /*6710*/  LEA R160, R5, R158, 0x2 ;  /* 0x0000009e05a07211 */ /* 0x000fe200078e10ff */
[----:B------:R-:W-:Y:S02]  /*6720*/  FADD R115, R115, R40 ;  /* 0x0000002873737221 */ /* 0x000fe40000000000 */
[----:B------:R-:W-:Y:S01]  /*6730*/  FFMA.FTZ R8, R41, 1.4426950216293334961, R8 ;  /* 0x3fb8aa3b29087823 */ /* 0x000fe20000010008 */
[----:B------:R-:W-:Y:S01]  /*6740*/  @P6 FFMA.FTZ R114, R4, R9, +INF ;  /* 0x7f80000004726423 */ /* 0x000fe20000010009 */
[----:B------:R-:W-:Y:S01]  /*6750*/  IMAD R4, R0, UR5, RZ ;  /* 0x0000000500047c24 */ /* 0x000fe2000f8e02ff */
[----:B------:R-:W-:Y:S01]  /*6760*/  UIMAD.WIDE UR4, UR4, 0x2, URZ ;  /* 0x00000002040478a5 */ /* 0x000fe2000f8e02ff */
[----:B------:R-:W-:-:S02]  /*6770*/  IMAD R164, R5, 0x4, R160 ;  /* 0x0000000405a47824 */ /* 0x000fc400078e02a0 */
[----:B------:R-:W-:Y:S01]  /*6780*/  FADD R117, R117, R8 ;  /* 0x0000000875757221 */ /* 0x000fe20000000000 */
[----:B------:R-:W-:Y:S02]  /*6790*/  @P4 IMAD.MOV.U32 R8, RZ, RZ, 0x7f800000 ;  /* 0x7f800000ff084424 */ /* 0x000fe400078e00ff */
[----:B------:R-:W-:Y:S01]  /*67a0*/  @P5 FFMA.FTZ R117, R48, R11, +INF ;  /* 0x7f80000030755423 */ /* 0x000fe2000001000b */
[----:B------:R-:W-:Y:S02]  /*67b0*/  IMAD R166, R5, 0x4, R164 ;  /* 0x0000000405a67824 */ /* 0x000fe400078e02a4 */
[C---:B------:R-:W-:Y:S02]  /*67c0*/  IMAD.SHL.U32 R9, R4.reuse, 0x2, RZ ;  /* 0x0000000204097824 */ /* 0x040fe400078e00ff */
[----:B------:R-:W-:Y:S01]  /*67d0*/  @P4 FFMA.FTZ R115, R31, R8, +INF ;  /* 0x7f8000001f734423 */ /* 0x000fe20000010008 */
[----:B------:R-:W-:Y:S01]  /*67e0*/  IMAD.HI R4, R4, 0x2, RZ ;  /* 0x0000000204047827 */ /* 0x000fe200078e02ff */
[----:B------:R-:W-:Y:S01]  /*67f0*/  LEA R170, R5, R166, 0x2 ;  /* 0x000000a605aa7211 */ /* 0x000fe200078e10ff */
[----:B------:R-:W1:Y:S01]  /*6800*/  LDCU UR4, c[0x0][0x3ec] ;  /* 0x00007d80ff0477ac */ /* 0x000e620008000800 */
[----:B0-----:R-:W-:-:S03]  /*6810*/  IADD3 R173, P4, P6, R9, UR8, R14 ;  /* 0x0000000809ad7c10 */ /* 0x001fc6000fe9e00e */
[C---:B------:R-:W-:Y:S01]  /*6820*/  IMAD R172, R5.reuse, 0x4, R170 ;  /* 0x0000000405ac7824 */ /* 0x040fe200078e02aa */
[----:B------:R-:W-:Y:S02]  /*6830*/  IADD3.X R177, PT, PT, R4, UR5, R15, P4, P6 ;  /* 0x0000000504b17c10 */ /* 0x000fe4000a7ec40f */
[-C--:B------:R-:W-:Y:S01]  /*6840*/  LEA R4, P4, R28, R173.reuse, 0x1 ;  /* 0x000000ad1c047211 */ /* 0x080fe200078808ff */
[C---:B------:R-:W-:Y:S01]  /*6850*/  IMAD R174, R5.reuse, 0x4, R172 ;  /* 0x0000000405ae7824 */ /* 0x040fe200078e02ac */
[-C--:B------:R-:W-:Y:S01]  /*6860*/  LEA R42, P6, R30, R173.reuse, 0x1 ;  /* 0x000000ad1e2a7211 */ /* 0x080fe200078c08ff */
[----:B------:R-:W-:Y:S01]  /*6870*/  LDS.128 R12, [R161+UR6] ;  /* 0x00000006a10c7984 */ /* 0x000fe20008000c00 */
[----:B------:R-:W-:Y:S02]  /*6880*/  LEA R40, P5, R32, R173, 0x1 ;  /* 0x000000ad20287211 */ /* 0x000fe400078a08ff */
[----:B------:R-:W-:Y:S02]  /*6890*/  LEA R176, R5, R174, 0x2 ;  /* 0x000000ae05b07211 */ /* 0x000fe400078e10ff */
[----:B------:R-:W-:-:S02]  /*68a0*/  LEA.HI.X.SX32 R43, R30, R177, 0x1, P6 ;  /* 0x000000b11e2b7211 */ /* 0x000fc400030f0eff */
[----:B------:R-:W-:Y:S01]  /*68b0*/  LEA R46, P6, R36, R173, 0x1 ;  /* 0x000000ad242e7211 */ /* 0x000fe200078c08ff */
[C---:B------:R-:W-:Y:S01]  /*68c0*/  IMAD R178, R5.reuse, 0x4, R176 ;  /* 0x0000000405b27824 */ /* 0x040fe200078e02b0 */
[----:B------:R-:W-:Y:S01]  /*68d0*/  LEA.HI.X.SX32 R41, R32, R177, 0x1, P5 ;  /* 0x000000b120297211 */ /* 0x000fe200028f0eff */
[----:B-1----:R-:W-:Y:S01]  /*68e0*/  UIMAD UR4, UR7, UR4, URZ ;  /* 0x00000004070472a4 */ /* 0x002fe2000f8e02ff */
[----:B------:R-:W-:Y:S01]  /*68f0*/  LEA R88, P5, R38, R173, 0x1 ;  /* 0x000000ad26587211 */ /* 0x000fe200078a08ff */
[C---:B------:R-:W-:Y:S01]  /*6900*/  IMAD R180, R5.reuse, 0x4, R178 ;  /* 0x0000000405b47824 */ /* 0x040fe200078e02b2 */
[----:B------:R-:W-:Y:S01]  /*6910*/  LEA.HI.X.SX32 R47, R36, R177, 0x1, P6 ;  /* 0x000000b1242f7211 */ /* 0x000fe200030f0eff */
[----:B------:R-:W-:Y:S01]  /*6920*/  USHF.L.U32 UR7, UR4, 0x2, URZ ;  /* 0x0000000204077899 */ /* 0x000fe200080006ff */
[----:B------:R-:W-:Y:S01]  /*6930*/  LEA R94, P6, R52, R173, 0x1 ;  /* 0x000000ad345e7211 */ /* 0x000fe200078c08ff */
[C---:B------:R-:W-:Y:S01]  /*6940*/  IMAD R182, R5.reuse, 0x4, R180 ;  /* 0x0000000405b67824 */ /* 0x040fe200078e02b4 */
[----:B------:R-:W-:Y:S01]  /*6950*/  LEA.HI.X.SX32 R89, R38, R177, 0x1, P5 ;  /* 0x000000b126597211 */ /* 0x000fe200028f0eff */
[----:B------:R-:W-:Y:S01]  /*6960*/  UIMAD.WIDE UR4, UR4, 0x4, URZ ;  /* 0x00000004040478a5 */ /* 0x000fe2000f8e02ff */
[----:B------:R-:W-:Y:S01]  /*6970*/  LEA R98, P5, R54, R173, 0x1 ;  /* 0x000000ad36627211 */ /* 0x000fe200078a08ff */
[----:B------:R-:W-:Y:S01]  /*6980*/  LDS.128 R36, [R161+UR6+0xc00] ;  /* 0x000c0006a1247984 */ /* 0x000fe20008000c00 */
[----:B------:R-:W-:-:S02]  /*6990*/  LEA R153, R5, R182, 0x2 ;  /* 0x000000b605997211 */ /* 0x000fc400078e10ff */
[----:B------:R-:W-:Y:S02]  /*69a0*/  LEA.HI.X.SX32 R5, R28, R177, 0x1, P4 ;  /* 0x000000b11c057211 */ /* 0x000fe400020f0eff */
[----:B------:R-:W-:Y:S01]  /*69b0*/  LEA R44, P4, R34, R173, 0x1 ;  /* 0x000000ad222c7211 */ /* 0x000fe200078808ff */
[----:B------:R-:W-:Y:S01]  /*69c0*/  LDS.128 R28, [R161+UR6+0x800] ;  /* 0x00080006a11c7984 */ /* 0x000fe20008000c00 */
[-C--:B------:R-:W-:Y:S02]  /*69d0*/  LEA.HI.X.SX32 R95, R52, R177.reuse, 0x1, P6 ;  /* 0x000000b1345f7211 */ /* 0x080fe400030f0eff */
[----:B------:R-:W-:Y:S02]  /*69e0*/  LEA.HI.X.SX32 R45, R34, R177, 0x1, P4 ;  /* 0x000000b1222d7211 */ /* 0x000fe400020f0eff */
[-C--:B------:R-:W-:Y:S01]  /*69f0*/  LEA R92, P4, R50, R173.reuse, 0x1 ;  /* 0x000000ad325c7211 */ /* 0x080fe200078808ff */
[----:B------:R-:W-:Y:S01]  /*6a00*/  LDS.128 R32, [R2+UR6+0xc00] ;  /* 0x000c000602207984 */ /* 0x000fe20008000c00 */
[----:B------:R-:W-:-:S02]  /*6a10*/  LEA R52, P6, R58, R173, 0x1 ;  /* 0x000000ad3a347211 */ /* 0x000fc400078c08ff */
[----:B------:R-:W-:Y:S02]  /*6a20*/  LEA.HI.X.SX32 R93, R50, R177, 0x1, P4 ;  /* 0x000000b1325d7211 */ /* 0x000fe400020f0eff */
[----:B------:R-:W-:Y:S02]  /*6a30*/  LEA R50, P4, R56, R173, 0x1 ;  /* 0x000000ad38327211 */ /* 0x000fe400078808ff */
[----:B------:R-:W-:Y:S02]  /*6a40*/  LEA.HI.X.SX32 R99, R54, R177, 0x1, P5 ;  /* 0x000000b136637211 */ /* 0x000fe400028f0eff */
[----:B------:R-:W-:Y:S02]  /*6a50*/  LEA R54, P5, R60, R173, 0x1 ;  /* 0x000000ad3c367211 */ /* 0x000fe400078a08ff */
[-C--:B------:R-:W-:Y:S02]  /*6a60*/  LEA.HI.X.SX32 R51, R56, R177.reuse, 0x1, P4 ;  /* 0x000000b138337211 */ /* 0x080fe400020f0eff */
[----:B------:R-:W-:-:S02]  /*6a70*/  LEA.HI.X.SX32 R53, R58, R177, 0x1, P6 ;  /* 0x000000b13a357211 */ /* 0x000fc400030f0eff */
[-C--:B------:R-:W-:Y:S02]  /*6a80*/  LEA R56, P4, R62, R173.reuse, 0x1 ;  /* 0x000000ad3e387211 */ /* 0x080fe400078808ff */
        /* <DEDUP_REMOVED lines=53> */
[----:B------:R-:W-:Y:S02]  /*6de0*/  LEA R124, P6, R22, R173, 0x1 ;  /* 0x000000ad167c7211 */ /* 0x000fe400078c08ff */
[----:B------:R-:W-:Y:S02]  /*6df0*/  LEA.HI.X.SX32 R121, R18, R177, 0x1, P5 ;  /* 0x000000b112797211 */ /* 0x000fe400028f0eff */
[-C--:B------:R-:W-:Y:S01]  /*6e00*/  LEA R122, P4, R20, R173.reuse, 0x1 ;  /* 0x000000ad147a7211 */ /* 0x080fe200078808ff */
[----:B------:R-:W-:Y:S01]  /*6e10*/  LDS.128 R16, [R2+UR6+0x400] ;  /* 0x0004000602107984 */ /* 0x000fe20008000c00 */
[----:B------:R-:W-:Y:S02]  /*6e20*/  LEA R126, P5, R132, R173, 0x1 ;  /* 0x000000ad847e7211 */ /* 0x000fe400078a08ff */
[----:B------:R-:W-:Y:S02]  /*6e30*/  LEA.HI.X.SX32 R125, R22, R177, 0x1, P6 ;  /* 0x000000b1167d7211 */ /* 0x000fe400030f0eff */
[----:B------:R-:W-:-:S02]  /*6e40*/  LEA R130, P6, R10, R173, 0x1 ;  /* 0x000000ad0a827211 */ /* 0x000fc400078c08ff */
[-C--:B------:R-:W-:Y:S02]  /*6e50*/  LEA.HI.X.SX32 R123, R20, R177.reuse, 0x1, P4 ;  /* 0x000000b1147b7211 */ /* 0x080fe400020f0eff */
[----:B------:R-:W-:Y:S01]  /*6e60*/  LEA.HI.X.SX32 R127, R132, R177, 0x1, P5 ;  /* 0x000000b1847f7211 */ /* 0x000fe200028f0eff */
[----:B------:R-:W-:Y:S01]  /*6e70*/  LDS.128 R20, [R161+UR6+0x400] ;  /* 0x00040006a1147984 */ /* 0x000fe20008000c00 */
[-C--:B------:R-:W-:Y:S02]  /*6e80*/  LEA R128, P4, R24, R173.reuse, 0x1 ;  /* 0x000000ad18807211 */ /* 0x080fe400078808ff */
[----:B------:R-:W-:Y:S02]  /*6e90*/  LEA R132, P5, R26, R173, 0x1 ;  /* 0x000000ad1a847211 */ /* 0x000fe400078a08ff */
[-C--:B------:R-:W-:Y:S02]  /*6ea0*/  LEA.HI.X.SX32 R131, R10, R177.reuse, 0x1, P6 ;  /* 0x000000b10a837211 */ /* 0x080fe400030f0eff */
[----:B------:R-:W0:Y:S01]  /*6eb0*/  LDS.128 R8, [R2+UR6] ;  /* 0x0000000602087984 */ /* 0x000e220008000c00 */
[----:B------:R-:W-:-:S02]  /*6ec0*/  LEA.HI.X.SX32 R129, R24, R177, 0x1, P4 ;  /* 0x000000b118817211 */ /* 0x000fc400020f0eff */
[----:B------:R-:W-:Y:S02]  /*6ed0*/  LEA.HI.X.SX32 R133, R26, R177, 0x1, P5 ;  /* 0x000000b11a857211 */ /* 0x000fe400028f0eff */
[----:B------:R1:W2:Y:S01]  /*6ee0*/  LDS.128 R24, [R2+UR6+0x800] ;  /* 0x0008000602187984 */ /* 0x0002a20008000c00 */
[-C--:B------:R-:W-:Y:S02]  /*6ef0*/  LEA R136, P6, R142, R173.reuse, 0x1 ;  /* 0x000000ad8e887211 */ /* 0x080fe400078c08ff */
[----:B------:R-:W-:Y:S02]  /*6f00*/  LEA R134, P4, R140, R173, 0x1 ;  /* 0x000000ad8c867211 */ /* 0x000fe400078808ff */
[----:B------:R-:W-:Y:S02]  /*6f10*/  LEA.HI.X.SX32 R137, R142, R177, 0x1, P6 ;  /* 0x000000b18e897211 */ /* 0x000fe400030f0eff */
[-C--:B------:R-:W-:Y:S02]  /*6f20*/  LEA R142, P6, R148, R173.reuse, 0x1 ;  /* 0x000000ad948e7211 */ /* 0x080fe400078c08ff */
[----:B------:R-:W-:-:S02]  /*6f30*/  LEA R138, P5, R144, R173, 0x1 ;  /* 0x000000ad908a7211 */ /* 0x000fc400078a08ff */
[----:B------:R-:W-:Y:S02]  /*6f40*/  LEA.HI.X.SX32 R143, R148, R177, 0x1, P6 ;  /* 0x000000b1948f7211 */ /* 0x000fe400030f0eff */
[----:B------:R-:W-:Y:S02]  /*6f50*/  LEA R148, P6, R158, R173, 0x1 ;  /* 0x000000ad9e947211 */ /* 0x000fe400078c08ff */
[-C--:B------:R-:W-:Y:S02]  /*6f60*/  LEA.HI.X.SX32 R135, R140, R177.reuse, 0x1, P4 ;  /* 0x000000b18c877211 */ /* 0x080fe400020f0eff */
        /* <DEDUP_REMOVED lines=8> */
[----:B------:R-:W-:Y:S01]  /*6ff0*/  LEA R144, P5, R154, R173, 0x1 ;  /* 0x000000ad9a907211 */ /* 0x000fe200078a08ff */
[----:B0-----:R0:W-:Y:S01]  /*7000*/  STG.E.U16 desc[UR10][R4.64], R8 ;  /* 0x0000000804007986 */ /* 0x0011e2000c10150a */
[----:B-1----:R-:W-:-:S02]  /*7010*/  PRMT R2, R8, 0x7632, R2 ;  /* 0x0000763208027816 */ /* 0x002fc40000000002 */
[-C--:B------:R-:W-:Y:S01]  /*7020*/  LEA.HI.X.SX32 R175, R180, R177.reuse, 0x1, P6 ;  /* 0x000000b1b4af7211 */ /* 0x080fe200030f0eff */
[----:B------:R1:W-:Y:S01]  /*7030*/  STG.E.U16 desc[UR10][R42.64], R12 ;  /* 0x0000000c2a007986 */ /* 0x0003e2000c10150a */
[----:B------:R-:W-:Y:S02]  /*7040*/  FSETP.NEU.AND P6, PT, R48, RZ, PT ;  /* 0x000000ff3000720b */ /* 0x000fe40003fcd000 */
[----:B------:R-:W-:Y:S01]  /*7050*/  PRMT R48, R29, 0x7632, R48 ;  /* 0x000076321d307816 */ /* 0x000fe20000000030 */
[----:B------:R3:W-:Y:S01]  /*7060*/  STG.E.U16 desc[UR10][R40.64], R16 ;  /* 0x0000001028007986 */ /* 0x0007e2000c10150a */
[----:B------:R-:W-:Y:S02]  /*7070*/  LEA.HI.X.SX32 R141, R146, R177, 0x1, P4 ;  /* 0x000000b1928d7211 */ /* 0x000fe400020f0eff */
[----:B------:R-:W-:Y:S01]  /*7080*/  LEA R146, P4, R156, R173, 0x1 ;  /* 0x000000ad9c927211 */ /* 0x000fe200078808ff */
[----:B------:R4:W-:Y:S01]  /*7090*/  STG.E.U16 desc[UR10][R44.64], R20 ;  /* 0x000000142c007986 */ /* 0x0009e2000c10150a */
[----:B0-----:R-:W-:-:S02]  /*70a0*/  PRMT R5, R12, 0x7632, R5 ;  /* 0x000076320c057816 */ /* 0x001fc40000000005 */
[----:B------:R-:W-:Y:S01]  /*70b0*/  PRMT R4, R16, 0x7632, R4 ;  /* 0x0000763210047816 */ /* 0x000fe20000000004 */
[----:B--2---:R0:W-:Y:S01]  /*70c0*/  STG.E.U16 desc[UR10][R46.64], R24 ;  /* 0x000000182e007986 */ /* 0x0041e2000c10150a */
[----:B------:R-:W-:Y:S02]  /*70d0*/  PRMT R8, R20, 0x7632, R8 ;  /* 0x0000763214087816 */ /* 0x000fe40000000008 */
[----:B-1----:R-:W-:Y:S01]  /*70e0*/  PRMT R42, R17, 0x7632, R42 ;  /* 0x00007632112a7816 */ /* 0x002fe2000000002a */
[----:B------:R1:W-:Y:S01]  /*70f0*/  STG.E.U16 desc[UR10][R88.64], R28 ;  /* 0x0000001c58007986 */ /* 0x0003e2000c10150a */
[----:B---3--:R-:W-:Y:S02]  /*7100*/  PRMT R41, R9, 0x7632, R41 ;  /* 0x0000763209297816 */ /* 0x008fe40000000029 */
[----:B------:R-:W-:Y:S01]  /*7110*/  PRMT R40, R13, 0x7632, R40 ;  /* 0x000076320d287816 */ /* 0x000fe20000000028 */
[----:B------:R2:W-:Y:S01]  /*7120*/  STG.E.U16 desc[UR10][R92.64], R32 ;  /* 0x000000205c007986 */ /* 0x0005e2000c10150a */
[----:B------:R-:W-:-:S02]  /*7130*/  PRMT R43, R21, 0x7632, R43 ;  /* 0x00007632152b7816 */ /* 0x000fc4000000002b */
[----:B----4-:R-:W-:Y:S01]  /*7140*/  PRMT R45, R25, 0x7632, R45 ;  /* 0x00007632192d7816 */ /* 0x010fe2000000002d */
[----:B------:R3:W-:Y:S01]  /*7150*/  STG.E.U16 desc[UR10][R94.64], R36 ;  /* 0x000000245e007986 */ /* 0x0007e2000c10150a */
[----:B0-----:R-:W-:Y:S02]  /*7160*/  PRMT R24, R24, 0x7632, R24 ;  /* 0x0000763218187816 */ /* 0x001fe40000000018 */
[----:B------:R-:W-:Y:S01]  /*7170*/  LEA.HI.X.SX32 R145, R154, R177, 0x1, P5 ;  /* 0x000000b19a917211 */ /* 0x000fe200028f0eff */
[----:B------:R-:W-:Y:S01]  /*7180*/  STG.E.U16 desc[UR10][R98.64], R2 ;  /* 0x0000000262007986 */ /* 0x000fe2000c10150a */
[----:B-1----:R-:W-:Y:S02]  /*7190*/  PRMT R28, R28, 0x7632, R28 ;  /* 0x000076321c1c7816 */ /* 0x002fe4000000001c */
[----:B------:R-:W-:Y:S01]  /*71a0*/  LEA R154, P5, R160, R173, 0x1 ;  /* 0x000000ada09a7211 */ /* 0x000fe200078a08ff */
[----:B------:R0:W-:Y:S01]  /*71b0*/  STG.E.U16 desc[UR10][R50.64], R5 ;  /* 0x0000000532007986 */ /* 0x0001e2000c10150a */
[----:B--2---:R-:W-:-:S02]  /*71c0*/  PRMT R32, R32, 0x7632, R32 ;  /* 0x0000763220207816 */ /* 0x004fc40000000020 */
[----:B------:R-:W-:Y:S01]  /*71d0*/  LEA.HI.X.SX32 R147, R156, R177, 0x1, P4 ;  /* 0x000000b19c937211 */ /* 0x000fe200020f0eff */
[----:B------:R-:W-:Y:S01]  /*71e0*/  STG.E.U16 desc[UR10][R52.64], R4 ;  /* 0x0000000434007986 */ /* 0x000fe2000c10150a */
[----:B---3--:R-:W-:Y:S02]  /*71f0*/  PRMT R36, R36, 0x7632, R36 ;  /* 0x0000763224247816 */ /* 0x008fe40000000024 */
[----:B------:R-:W-:Y:S01]  /*7200*/  LEA R156, P4, R164, R173, 0x1 ;  /* 0x000000ada49c7211 */ /* 0x000fe200078808ff */
[----:B------:R1:W-:Y:S01]  /*7210*/  STG.E.U16 desc[UR10][R54.64], R8 ;  /* 0x0000000836007986 */ /* 0x0003e2000c10150a */
[----:B------:R-:W-:Y:S02]  /*7220*/  LEA.HI.X.SX32 R155, R160, R177, 0x1, P5 ;  /* 0x000000b1a09b7211 */ /* 0x000fe400028f0eff */
[----:B------:R-:W-:Y:S01]  /*7230*/  LEA R162, P5, R170, R173, 0x1 ;  /* 0x000000adaaa27211 */ /* 0x000fe200078a08ff */
[----:B------:R-:W-:Y:S01]  /*7240*/  STG.E.U16 desc[UR10][R56.64], R24 ;  /* 0x0000001838007986 */ /* 0x000fe2000c10150a */
[----:B0-----:R-:W-:-:S02]  /*7250*/  PRMT R50, R33, 0x7632, R50 ;  /* 0x0000763221327816 */ /* 0x001fc40000000032 */
[----:B------:R-:W-:Y:S01]  /*7260*/  PRMT R51, R37, 0x7632, R51 ;  /* 0x0000763225337816 */ /* 0x000fe20000000033 */
[----:B------:R-:W-:Y:S01]  /*7270*/  STG.E.U16 desc[UR10][R58.64], R28 ;  /* 0x0000001c3a007986 */ /* 0x000fe2000c10150a */
[----:B------:R-:W-:Y:S02]  /*7280*/  LEA.HI.X.SX32 R157, R164, R177, 0x1, P4 ;  /* 0x000000b1a49d7211 */ /* 0x000fe400020f0eff */
[----:B------:R-:W-:Y:S01]  /*7290*/  LEA R164, P4, R172, R173, 0x1 ;  /* 0x000000adaca47211 */ /* 0x000fe200078808ff */
[----:B------:R-:W-:Y:S01]  /*72a0*/  STG.E.U16 desc[UR10][R60.64], R32 ;  /* 0x000000203c007986 */ /* 0x000fe2000c10150a */
[----:B------:R-:W-:Y:S01]  /*72b0*/  LEA.HI.X.SX32 R163, R170, R177, 0x1, P5 ;  /* 0x000000b1aaa37211 */ /* 0x000fe200028f0eff */
[----:B-1----:R-:W-:Y:S01]  /*72c0*/  FFMA R8, R49, 0.69314718246459960938, R6 ;  /* 0x3f31721831087823 */ /* 0x002fe20000000006 */
[----:B------:R-:W-:Y:S01]  /*72d0*/  LEA R166, P5, R176, R173, 0x1 ;  /* 0x000000adb0a67211 */ /* 0x000fe200078a08ff */
[----:B------:R0:W-:Y:S01]  /*72e0*/  STG.E.U16 desc[UR10][R62.64], R36 ;  /* 0x000000243e007986 */ /* 0x0001e2000c10150a */
[----:B------:R-:W-:-:S02]  /*72f0*/  LEA.HI.X.SX32 R165, R172, R177, 0x1, P4 ;  /* 0x000000b1aca57211 */ /* 0x000fc400020f0eff */
[----:B------:R-:W-:Y:S01]  /*7300*/  LEA R170, P4, R178, R173, 0x1 ;  /* 0x000000adb2aa7211 */ /* 0x000fe200078808ff */
[----:B------:R1:W-:Y:S01]  /*7310*/  STG.E.U16 desc[UR10][R68.64], R9 ;  /* 0x0000000944007986 */ /* 0x0003e2000c10150a */
[----:B------:R-:W-:Y:S02]  /*7320*/  LEA.HI.X.SX32 R167, R176, R177, 0x1, P5 ;  /* 0x000000b1b0a77211 */ /* 0x000fe400028f0eff */
[----:B------:R-:W-:Y:S01]  /*7330*/  LEA R172, P5, R182, R173, 0x1 ;  /* 0x000000adb6ac7211 */ /* 0x000fe200078a08ff */
[----:B------:R2:W-:Y:S01]  /*7340*/  STG.E.U16 desc[UR10][R74.64], R13 ;  /* 0x0000000d4a007986 */ /* 0x0005e2000c10150a */
[----:B------:R-:W-:Y:S02]  /*7350*/  LEA.HI.X.SX32 R171, R178, R177, 0x1, P4 ;  /* 0x000000b1b2ab7211 */ /* 0x000fe400020f0eff */
[----:B------:R-:W-:Y:S01]  /*7360*/  LEA R160, P4, R153, R173, 0x1 ;  /* 0x000000ad99a07211 */ /* 0x000fe200078808ff */
[----:B------:R3:W-:Y:S01]  /*7370*/  STG.E.U16 desc[UR10][R66.64], R17 ;  /* 0x0000001142007986 */ /* 0x0007e2000c10150a */
[----:B0-----:R-:W-:-:S02]  /*7380*/  PRMT R62, R10, 0x7632, R62 ;  /* 0x000076320a3e7816 */ /* 0x001fc4000000003e */
[----:B------:R-:W-:Y:S01]  /*7390*/  PRMT R63, R14, 0x7632, R63 ;  /* 0x000076320e3f7816 */ /* 0x000fe2000000003f */
[----:B------:R-:W-:Y:S01]  /*73a0*/  STG.E.U16 desc[UR10][R72.64], R21 ;  /* 0x0000001548007986 */ /* 0x000fe2000c10150a */
[----:B-1----:R-:W-:Y:S02]  /*73b0*/  PRMT R68, R34, 0x7632, R68 ;  /* 0x0000763222447816 */ /* 0x002fe40000000044 */
[----:B------:R-:W-:Y:S01]  /*73c0*/  PRMT R69, R38, 0x7632, R69 ;  /* 0x0000763226457816 */ /* 0x000fe20000000045 */
[----:B------:R-:W-:Y:S01]  /*73d0*/  STG.E.U16 desc[UR10][R70.64], R25 ;  /* 0x0000001946007986 */ /* 0x000fe2000c10150a */
[-C--:B------:R-:W-:Y:S01]  /*73e0*/  LEA.HI.X.SX32 R173, R182, R177.reuse, 0x1, P5 ;  /* 0x000000b1b6ad7211 */ /* 0x080fe200028f0eff */
[----:B--2---:R-:W0:Y:S01]  /*73f0*/  LDC.64 R12, c[0x0][0x3a0] ;  /* 0x0000e800ff0c7b82 */ /* 0x004e220000000a00 */
[----:B------:R-:W-:Y:S01]  /*7400*/  LEA.HI.X.SX32 R161, R153, R177, 0x1, P4 ;  /* 0x000000b199a17211 */ /* 0x000fe200020f0eff */
[----:B------:R1:W-:Y:S01]  /*7410*/  STG.E.U16 desc[UR10][R64.64], R29 ;  /* 0x0000001d40007986 */ /* 0x0003e2000c10150a */
[----:B---3--:R-:W-:-:S02]  /*7420*/  PRMT R66, R26, 0x7632, R66 ;  /* 0x000076321a427816 */ /* 0x008fc40000000042 */
[----:B------:R-:W-:Y:S01]  /*7430*/  PRMT R67, R30, 0x7632, R67 ;  /* 0x000076321e437816 */ /* 0x000fe20000000043 */
[----:B------:R-:W-:Y:S01]  /*7440*/  STG.E.U16 desc[UR10][R76.64], R33 ;  /* 0x000000214c007986 */ /* 0x000fe2000c10150a */
[----:B------:R-:W-:Y:S02]  /*7450*/  FSEL R5, R114, -INF , P2 ;  /* 0xff80000072057808 */ /* 0x000fe40001000000 */
[----:B------:R-:W-:Y:S01]  /*7460*/  FSEL R2, R115, -INF , P1 ;  /* 0xff80000073027808 */ /* 0x000fe20000800000 */
[----:B------:R-:W-:Y:S01]  /*7470*/  STG.E.U16 desc[UR10][R78.64], R37 ;  /* 0x000000254e007986 */ /* 0x000fe2000c10150a */
[----:B------:R-:W-:Y:S01]  /*7480*/  FSEL R117, R117, -INF , P6 ;  /* 0xff80000075757808 */ /* 0x000fe20003000000 */
[----:B------:R-:W-:Y:S01]  /*7490*/  FFMA R9, R5, 0.69314718246459960938, R150 ;  /* 0x3f31721805097823 */ /* 0x000fe20000000096 */
[----:B------:R-:W-:Y:S01]  /*74a0*/  IMAD.SHL.U32 R5, R0, 0x4, RZ ;  /* 0x0000000400057824 */ /* 0x000fe200078e00ff */
[----:B------:R2:W-:Y:S01]  /*74b0*/  STG.E.U16 desc[UR10][R82.64], R41 ;  /* 0x0000002952007986 */ /* 0x0005e2000c10150a */
[----:B-1----:R-:W-:Y:S01]  /*74c0*/  PRMT R64, R18, 0x7632, R64 ;  /* 0x0000763212407816 */ /* 0x002fe20000000040 */
[----:B------:R-:W-:Y:S01]  /*74d0*/  IMAD.HI R0, R0, 0x4, RZ ;  /* 0x0000000400007827 */ /* 0x000fe200078e02ff */
[----:B------:R-:W-:Y:S01]  /*74e0*/  PRMT R65, R22, 0x7632, R65 ;  /* 0x0000763216417816 */ /* 0x000fe20000000041 */
[----:B------:R1:W-:Y:S04]  /*74f0*/  STG.E.U16 desc[UR10][R80.64], R40 ;  /* 0x0000002850007986 */ /* 0x0003e8000c10150a */
[----:B------:R3:W-:Y:S01]  /*7500*/  STG.E.U16 desc[UR10][R84.64], R42 ;  /* 0x0000002a54007986 */ /* 0x0007e2000c10150a */
[----:B0-----:R-:W-:-:S03]  /*7510*/  IADD3 R4, P1, P2, R5, UR7, R12 ;  /* 0x0000000705047c10 */ /* 0x001fc6000fa3e00c */
[----:B------:R0:W-:Y:S01]  /*7520*/  STG.E.U16 desc[UR10][R86.64], R43 ;  /* 0x0000002b56007986 */ /* 0x0001e2000c10150a */
[----:B--2---:R-:W-:Y:S02]  /*7530*/  PRMT R82, R15, 0x7632, R82 ;  /* 0x000076320f527816 */ /* 0x004fe40000000052 */
[----:B------:R-:W-:Y:S01]  /*7540*/  PRMT R83, R23, 0x7632, R83 ;  /* 0x0000763217537816 */ /* 0x000fe20000000053 */
[----:B------:R-:W-:Y:S01]  /*7550*/  STG.E.U16 desc[UR10][R90.64], R45 ;  /* 0x0000002d5a007986 */ /* 0x000fe2000c10150a */
[----:B-1----:R-:W-:Y:S02]  /*7560*/  PRMT R81, R11, 0x7632, R81 ;  /* 0x000076320b517816 */ /* 0x002fe40000000051 */
[----:B------:R-:W-:Y:S01]  /*7570*/  PRMT R80, R39, 0x7632, R80 ;  /* 0x0000763227507816 */ /* 0x000fe20000000050 */
[----:B------:R-:W-:Y:S01]  /*7580*/  STG.E.U16 desc[UR10][R96.64], R48 ;  /* 0x0000003060007986 */ /* 0x000fe2000c10150a */
[----:B---3--:R-:W-:Y:S02]  /*7590*/  PRMT R84, R19, 0x7632, R84 ;  /* 0x0000763213547816 */ /* 0x008fe40000000054 */
[----:B------:R-:W-:Y:S01]  /*75a0*/  PRMT R85, R27, 0x7632, R85 ;  /* 0x000076321b557816 */ /* 0x000fe20000000055 */
[----:B------:R-:W-:Y:S01]  /*75b0*/  STG.E.U16 desc[UR10][R100.64], R50 ;  /* 0x0000003264007986 */ /* 0x000fe2000c10150a */
[----:B0-----:R-:W-:-:S02]  /*75c0*/  PRMT R87, R31, 0x7632, R87 ;  /* 0x000076321f577816 */ /* 0x001fc40000000057 */
[----:B------:R-:W-:Y:S01]  /*75d0*/  PRMT R86, R35, 0x7632, R86 ;  /* 0x0000763223567816 */ /* 0x000fe20000000056 */
[----:B------:R-:W-:Y:S01]  /*75e0*/  STG.E.U16 desc[UR10][R102.64], R51 ;  /* 0x0000003366007986 */ /* 0x000fe2000c10150a */
[----:B------:R-:W-:-:S03]  /*75f0*/  IADD3.X R5, PT, PT, R0, UR5, R13, P1, P2 ;  /* 0x0000000500057c10 */ /* 0x000fc60008fe440d */
[----:B------:R0:W-:Y:S04]  /*7600*/  STG.E.U16 desc[UR10][R104.64], R10 ;  /* 0x0000000a68007986 */ /* 0x0001e8000c10150a */
[----:B------:R-:W-:Y:S04]  /*7610*/  STG.E.U16 desc[UR10][R106.64], R14 ;  /* 0x0000000e6a007986 */ /* 0x000fe8000c10150a */
[----:B------:R-:W-:Y:S04]  /*7620*/  STG.E.U16 desc[UR10][R108.64], R18 ;  /* 0x000000126c007986 */ /* 0x000fe8000c10150a */
[----:B------:R-:W-:Y:S01]  /*7630*/  STG.E.U16 desc[UR10][R110.64], R22 ;  /* 0x000000166e007986 */ /* 0x000fe2000c10150a */
[----:B0-----:R-:W-:-:S03]  /*7640*/  FFMA R10, R2, 0.69314718246459960938, R151 ;  /* 0x3f317218020a7823 */ /* 0x001fc60000000097 */
[----:B------:R-:W-:Y:S04]  /*7650*/  STG.E.U16 desc[UR10][R112.64], R26 ;  /* 0x0000001a70007986 */ /* 0x000fe8000c10150a */
        /* <DEDUP_REMOVED lines=11> */
[----:B------:R0:W-:Y:S04]  /*7710*/  STG.E.U16 desc[UR10][R140.64], R11 ;  /* 0x0000000b8c007986 */ /* 0x0001e8000c10150a */
[----:B------:R1:W-:Y:S04]  /*7720*/  STG.E.U16 desc[UR10][R142.64], R15 ;  /* 0x0000000f8e007986 */ /* 0x0003e8000c10150a */
[----:B------:R1:W-:Y:S04]  /*7730*/  STG.E.U16 desc[UR10][R144.64], R19 ;  /* 0x0000001390007986 */ /* 0x0003e8000c10150a */
[----:B------:R1:W-:Y:S01]  /*7740*/  STG.E.U16 desc[UR10][R146.64], R23 ;  /* 0x0000001792007986 */ /* 0x0003e2000c10150a */
[----:B0-----:R-:W-:-:S03]  /*7750*/  FFMA R11, R117, 0.69314718246459960938, R152 ;  /* 0x3f317218750b7823 */ /* 0x001fc60000000098 */
[----:B------:R1:W-:Y:S04]  /*7760*/  STG.E.U16 desc[UR10][R148.64], R27 ;  /* 0x0000001b94007986 */ /* 0x0003e8000c10150a */
        /* <DEDUP_REMOVED lines=10> */
[----:B------:R1:W-:Y:S01]  /*7810*/  STG.E.U16 desc[UR10][R160.64], R80 ;  /* 0x00000050a0007986 */ /* 0x0003e2000c10150a */
[----:B------:R-:W-:Y:S06]  /*7820*/  BAR.SYNC.DEFER_BLOCKING 0x0 ;  /* 0x0000000000007b1d */ /* 0x000fec0000010000 */
[----:B------:R1:W-:Y:S02]  /*7830*/  STS.128 [R7+UR6], R8 ;  /* 0x0000000807007988 */ /* 0x0003e40008000c06 */
[----:B------:R-:W-:Y:S06]  /*7840*/  BAR.SYNC.DEFER_BLOCKING 0x0 ;  /* 0x0000000000007b1d */ /* 0x000fec0000010000 */
[----:B------:R-:W-:Y:S05]  /*7850*/  @P0 EXIT ;  /* 0x000000000000094d */ /* 0x000fea0003800000 */
[----:B------:R-:W0:Y:S04]  /*7860*/  LDS R3, [R3] ;  /* 0x0000000003037984 */ /* 0x000e280000000800 */
[----:B0-----:R-:W-:Y:S01]  /*7870*/  STG.E desc[UR10][R4.64], R3 ;  /* 0x0000000304007986 */ /* 0x001fe2000c10190a */
[----:B------:R-:W-:Y:S05]  /*7880*/  EXIT ;  /* 0x000000000000794d */ /* 0x000fea0003800000 */
.L_x_2:
[----:B------:R-:W-:-:S00]  /*7890*/  BRA `(.L_x_2) ;  /* 0xfffffffc00fc7947 */ /* 0x000fc0000383ffff */
[----:B------:R-:W-:-:S00]  /*78a0*/  NOP ;  /* 0x0000000000007918 */ /* 0x000fc00000000000 */
        /* <DEDUP_REMOVED lines=13> */
.L_x_3:


//--------------------- .nv.global.init           --------------------------
	.section	.nv.global.init,"aw",@progbits
.nv.global.init:
	.type		_$_str,@object
	.size		_$_str,(.L_0 - _$_str)
_$_str:
        /*0000*/ 	.byte	0x5f, 0x5f, 0x43, 0x55, 0x44, 0x41, 0x5f, 0x46, 0x54, 0x5a, 0x00
.L_0:


//--------------------- .nv.shared.attn_fwd       --------------------------
	.section	.nv.shared.attn_fwd,"aw",@nobits
	.sectionflags	@""
	.align	16
	.zero		1024


//--------------------- .nv.shared.reserved.0     --------------------------
	.section	.nv.shared.reserved.0,"aw",@nobits
	.weak		__nv_reservedSMEM_offset_0_alias
	.size		__nv_reservedSMEM_offset_0_alias, 0, 64
	.other		__nv_reservedSMEM_offset_0_alias,@"STO_CUDA_RESERVED_SHARED STV_DEFAULT"
__nv_reservedSMEM_offset_0_alias:
	.zero		0
	.zero		64


//--------------------- .nv.constant0.attn_fwd    --------------------------
	.section	.nv.constant0.attn_fwd,"a",@progbits
	.sectionflags	@""
	.align	4
.nv.constant0.attn_fwd:
	.zero		1032


//--------------------- SYMBOLS --------------------------

	.type		.nv.reservedSmem.offset0,@object
	.size		.nv.reservedSmem.offset0,0x4
	.type		.nv.reservedSmem.cap,@object
	.size		.nv.reservedSmem.cap,0x4
